//
// Generated by NVIDIA NVVM Compiler
//
// Compiler Build ID: CL-36424714
// Cuda compilation tools, release 13.0, V13.0.88
// Based on NVVM 20.0.0
//

.version 9.0
.target sm_100
.address_size 64

	// .globl	_Z14extractLengthsPjS_j
.extern .func  (.param .b32 func_retval0) vprintf
(
	.param .b64 vprintf_param_0,
	.param .b64 vprintf_param_1
)
;
.global .align 1 .b8 $str[67] = {69, 114, 114, 111, 114, 58, 32, 98, 108, 111, 99, 107, 73, 100, 120, 46, 120, 61, 37, 100, 44, 32, 116, 104, 114, 101, 97, 100, 73, 100, 120, 46, 120, 61, 37, 100, 44, 32, 101, 110, 100, 95, 111, 102, 102, 115, 101, 116, 61, 37, 100, 44, 32, 98, 105, 116, 95, 99, 111, 117, 110, 116, 61, 37, 100, 10};

.visible .entry _Z14extractLengthsPjS_j(
	.param .u64 .ptr .align 1 _Z14extractLengthsPjS_j_param_0,
	.param .u64 .ptr .align 1 _Z14extractLengthsPjS_j_param_1,
	.param .u32 _Z14extractLengthsPjS_j_param_2
)
{
	.reg .pred 	%p<2>;
	.reg .b32 	%r<16>;
	.reg .b64 	%rd<8>;

	ld.param.u64 	%rd1, [_Z14extractLengthsPjS_j_param_0];
	ld.param.u64 	%rd2, [_Z14extractLengthsPjS_j_param_1];
	ld.param.u32 	%r2, [_Z14extractLengthsPjS_j_param_2];
	mov.u32 	%r3, %ntid.x;
	mov.u32 	%r4, %ctaid.x;
	mov.u32 	%r5, %tid.x;
	mov.u32 	%r6, %nctaid.x;
	mov.u32 	%r7, %ctaid.y;
	mad.lo.s32 	%r8, %r7, %r6, %r4;
	mad.lo.s32 	%r1, %r8, %r3, %r5;
	setp.ge.u32 	%p1, %r1, %r2;
	@%p1 bra 	$L__BB0_2;
	cvta.to.global.u64 	%rd3, %rd1;
	cvta.to.global.u64 	%rd4, %rd2;
	mul.wide.u32 	%rd5, %r1, 4;
	add.s64 	%rd6, %rd3, %rd5;
	ld.global.u32 	%r9, [%rd6];
	and.b32  	%r10, %r9, 1;
	neg.s32 	%r11, %r10;
	and.b32  	%r12, %r9, %r11;
	and.b32  	%r13, %r12, -4;
	or.b32  	%r14, %r13, %r10;
	xor.b32  	%r15, %r14, 1;
	add.s64 	%rd7, %rd4, %rd5;
	st.global.u32 	[%rd7], %r15;
$L__BB0_2:
	ret;

}
	// .globl	_Z7markBitPjjj
.visible .entry _Z7markBitPjjj(
	.param .u64 .ptr .align 1 _Z7markBitPjjj_param_0,
	.param .u32 _Z7markBitPjjj_param_1,
	.param .u32 _Z7markBitPjjj_param_2
)
{
	.reg .pred 	%p<2>;
	.reg .b32 	%r<13>;
	.reg .b64 	%rd<5>;

	ld.param.u64 	%rd1, [_Z7markBitPjjj_param_0];
	ld.param.u32 	%r3, [_Z7markBitPjjj_param_1];
	ld.param.u32 	%r2, [_Z7markBitPjjj_param_2];
	mov.u32 	%r4, %ntid.x;
	mov.u32 	%r5, %ctaid.x;
	mov.u32 	%r6, %tid.x;
	mov.u32 	%r7, %nctaid.x;
	mov.u32 	%r8, %ctaid.y;
	mad.lo.s32 	%r9, %r8, %r7, %r5;
	mad.lo.s32 	%r1, %r9, %r4, %r6;
	setp.ge.u32 	%p1, %r1, %r3;
	@%p1 bra 	$L__BB1_2;
	cvta.to.global.u64 	%rd2, %rd1;
	mul.wide.u32 	%rd3, %r1, 4;
	add.s64 	%rd4, %rd2, %rd3;
	ld.global.u32 	%r10, [%rd4];
	shl.b32 	%r11, %r10, 1;
	add.s32 	%r12, %r11, %r2;
	st.global.u32 	[%rd4], %r12;
$L__BB1_2:
	ret;

}
	// .globl	_Z11commonStopsPjS_j
.visible .entry _Z11commonStopsPjS_j(
	.param .u64 .ptr .align 1 _Z11commonStopsPjS_j_param_0,
	.param .u64 .ptr .align 1 _Z11commonStopsPjS_j_param_1,
	.param .u32 _Z11commonStopsPjS_j_param_2
)
{
	.reg .pred 	%p<4>;
	.reg .b32 	%r<16>;
	.reg .b64 	%rd<10>;

	ld.param.u64 	%rd2, [_Z11commonStopsPjS_j_param_0];
	ld.param.u64 	%rd3, [_Z11commonStopsPjS_j_param_1];
	ld.param.u32 	%r2, [_Z11commonStopsPjS_j_param_2];
	cvta.to.global.u64 	%rd1, %rd3;
	mov.u32 	%r3, %ntid.x;
	mov.u32 	%r4, %ctaid.x;
	mov.u32 	%r5, %tid.x;
	mov.u32 	%r6, %nctaid.x;
	mov.u32 	%r7, %ctaid.y;
	mad.lo.s32 	%r8, %r7, %r6, %r4;
	mad.lo.s32 	%r1, %r8, %r3, %r5;
	setp.ge.u32 	%p1, %r1, %r2;
	@%p1 bra 	$L__BB2_2;
	cvta.to.global.u64 	%rd4, %rd2;
	mul.wide.u32 	%rd5, %r1, 4;
	add.s64 	%rd6, %rd4, %rd5;
	ld.global.u32 	%r9, [%rd6+4];
	ld.global.u32 	%r10, [%rd6];
	xor.b32  	%r11, %r10, %r9;
	and.b32  	%r12, %r11, -2;
	setp.ne.s32 	%p2, %r12, 0;
	selp.u32 	%r13, 1, 0, %p2;
	add.s64 	%rd7, %rd1, %rd5;
	st.global.u32 	[%rd7], %r13;
$L__BB2_2:
	add.s32 	%r14, %r2, -1;
	setp.ne.s32 	%p3, %r1, %r14;
	@%p3 bra 	$L__BB2_4;
	mul.wide.u32 	%rd8, %r1, 4;
	add.s64 	%rd9, %rd1, %rd8;
	mov.b32 	%r15, 1;
	st.global.u32 	[%rd9], %r15;
$L__BB2_4:
	ret;

}
	// .globl	_Z14fillArrayFlagsPjS_S_jS_S_
.visible .entry _Z14fillArrayFlagsPjS_S_jS_S_(
	.param .u64 .ptr .align 1 _Z14fillArrayFlagsPjS_S_jS_S__param_0,
	.param .u64 .ptr .align 1 _Z14fillArrayFlagsPjS_S_jS_S__param_1,
	.param .u64 .ptr .align 1 _Z14fillArrayFlagsPjS_S_jS_S__param_2,
	.param .u32 _Z14fillArrayFlagsPjS_S_jS_S__param_3,
	.param .u64 .ptr .align 1 _Z14fillArrayFlagsPjS_S_jS_S__param_4,
	.param .u64 .ptr .align 1 _Z14fillArrayFlagsPjS_S_jS_S__param_5
)
{
	.reg .pred 	%p<8>;
	.reg .b32 	%r<26>;
	.reg .b64 	%rd<22>;

	ld.param.u64 	%rd7, [_Z14fillArrayFlagsPjS_S_jS_S__param_0];
	ld.param.u64 	%rd6, [_Z14fillArrayFlagsPjS_S_jS_S__param_1];
	ld.param.u64 	%rd8, [_Z14fillArrayFlagsPjS_S_jS_S__param_2];
	ld.param.u32 	%r7, [_Z14fillArrayFlagsPjS_S_jS_S__param_3];
	ld.param.u64 	%rd9, [_Z14fillArrayFlagsPjS_S_jS_S__param_4];
	ld.param.u64 	%rd10, [_Z14fillArrayFlagsPjS_S_jS_S__param_5];
	cvta.to.global.u64 	%rd1, %rd8;
	cvta.to.global.u64 	%rd2, %rd9;
	cvta.to.global.u64 	%rd3, %rd10;
	cvta.to.global.u64 	%rd4, %rd7;
	mov.u32 	%r8, %ntid.x;
	mov.u32 	%r9, %ctaid.x;
	mov.u32 	%r10, %tid.x;
	mov.u32 	%r11, %nctaid.x;
	mov.u32 	%r12, %ctaid.y;
	mad.lo.s32 	%r13, %r12, %r11, %r9;
	mad.lo.s32 	%r1, %r13, %r8, %r10;
	setp.ge.u32 	%p1, %r1, %r7;
	setp.eq.s32 	%p2, %r1, 0;
	or.pred  	%p3, %p1, %p2;
	@%p3 bra 	$L__BB3_6;
	mul.wide.u32 	%rd11, %r1, 4;
	add.s64 	%rd12, %rd4, %rd11;
	ld.global.u32 	%r2, [%rd12];
	add.s32 	%r18, %r1, -1;
	mul.wide.u32 	%rd13, %r18, 4;
	add.s64 	%rd14, %rd4, %rd13;
	ld.global.u32 	%r3, [%rd14];
	and.b32  	%r19, %r2, 1;
	setp.eq.b32 	%p6, %r19, 1;
	cvta.to.global.u64 	%rd15, %rd6;
	add.s64 	%rd5, %rd15, %rd11;
	@%p6 bra 	$L__BB3_3;
	ld.global.u32 	%r22, [%rd5];
	mul.wide.u32 	%rd18, %r22, 4;
	add.s64 	%rd19, %rd2, %rd18;
	mov.b32 	%r23, 1;
	st.global.u32 	[%rd19], %r23;
	bra.uni 	$L__BB3_4;
$L__BB3_3:
	ld.global.u32 	%r20, [%rd5];
	mul.wide.u32 	%rd16, %r20, 4;
	add.s64 	%rd17, %rd3, %rd16;
	mov.b32 	%r21, 1;
	st.global.u32 	[%rd17], %r21;
$L__BB3_4:
	shr.u32 	%r4, %r2, 1;
	shr.u32 	%r5, %r3, 1;
	setp.eq.s32 	%p7, %r4, %r5;
	@%p7 bra 	$L__BB3_11;
	sub.s32 	%r24, %r4, %r5;
	ld.global.u32 	%r25, [%rd5];
	mul.wide.u32 	%rd20, %r25, 4;
	add.s64 	%rd21, %rd1, %rd20;
	st.global.u32 	[%rd21], %r24;
	bra.uni 	$L__BB3_11;
$L__BB3_6:
	setp.ne.s32 	%p4, %r1, 0;
	@%p4 bra 	$L__BB3_11;
	ld.global.u32 	%r6, [%rd4];
	and.b32  	%r14, %r6, 1;
	setp.eq.b32 	%p5, %r14, 1;
	@%p5 bra 	$L__BB3_9;
	mov.b32 	%r16, 1;
	st.global.u32 	[%rd2], %r16;
	bra.uni 	$L__BB3_10;
$L__BB3_9:
	mov.b32 	%r15, 1;
	st.global.u32 	[%rd3], %r15;
$L__BB3_10:
	shr.u32 	%r17, %r6, 1;
	st.global.u32 	[%rd1], %r17;
$L__BB3_11:
	ret;

}
	// .globl	_Z12fillWithZeroPjj
.visible .entry _Z12fillWithZeroPjj(
	.param .u64 .ptr .align 1 _Z12fillWithZeroPjj_param_0,
	.param .u32 _Z12fillWithZeroPjj_param_1
)
{
	.reg .pred 	%p<2>;
	.reg .b32 	%r<10>;
	.reg .b64 	%rd<5>;

	ld.param.u64 	%rd1, [_Z12fillWithZeroPjj_param_0];
	ld.param.u32 	%r2, [_Z12fillWithZeroPjj_param_1];
	mov.u32 	%r3, %ntid.x;
	mov.u32 	%r4, %ctaid.x;
	mov.u32 	%r5, %tid.x;
	mov.u32 	%r6, %nctaid.x;
	mov.u32 	%r7, %ctaid.y;
	mad.lo.s32 	%r8, %r7, %r6, %r4;
	mad.lo.s32 	%r1, %r8, %r3, %r5;
	setp.ge.u32 	%p1, %r1, %r2;
	@%p1 bra 	$L__BB4_2;
	cvta.to.global.u64 	%rd2, %rd1;
	mul.wide.u32 	%rd3, %r1, 4;
	add.s64 	%rd4, %rd2, %rd3;
	mov.b32 	%r9, 0;
	st.global.u32 	[%rd4], %r9;
$L__BB4_2:
	ret;

}
	// .globl	_Z18finalComparisonANDPjS_S_S_S_j
.visible .entry _Z18finalComparisonANDPjS_S_S_S_j(
	.param .u64 .ptr .align 1 _Z18finalComparisonANDPjS_S_S_S_j_param_0,
	.param .u64 .ptr .align 1 _Z18finalComparisonANDPjS_S_S_S_j_param_1,
	.param .u64 .ptr .align 1 _Z18finalComparisonANDPjS_S_S_S_j_param_2,
	.param .u64 .ptr .align 1 _Z18finalComparisonANDPjS_S_S_S_j_param_3,
	.param .u64 .ptr .align 1 _Z18finalComparisonANDPjS_S_S_S_j_param_4,
	.param .u32 _Z18finalComparisonANDPjS_S_S_S_j_param_5
)
{
	.reg .pred 	%p<7>;
	.reg .b32 	%r<26>;
	.reg .b64 	%rd<22>;

	ld.param.u64 	%rd2, [_Z18finalComparisonANDPjS_S_S_S_j_param_0];
	ld.param.u64 	%rd3, [_Z18finalComparisonANDPjS_S_S_S_j_param_1];
	ld.param.u64 	%rd4, [_Z18finalComparisonANDPjS_S_S_S_j_param_2];
	ld.param.u64 	%rd5, [_Z18finalComparisonANDPjS_S_S_S_j_param_3];
	ld.param.u64 	%rd6, [_Z18finalComparisonANDPjS_S_S_S_j_param_4];
	ld.param.u32 	%r5, [_Z18finalComparisonANDPjS_S_S_S_j_param_5];
	cvta.to.global.u64 	%rd1, %rd6;
	mov.u32 	%r6, %ntid.x;
	mov.u32 	%r7, %ctaid.x;
	mov.u32 	%r8, %tid.x;
	mov.u32 	%r9, %nctaid.x;
	mov.u32 	%r10, %ctaid.y;
	mad.lo.s32 	%r11, %r10, %r9, %r7;
	mad.lo.s32 	%r1, %r11, %r6, %r8;
	setp.ge.u32 	%p1, %r1, %r5;
	@%p1 bra 	$L__BB5_4;
	cvta.to.global.u64 	%rd7, %rd2;
	cvta.to.global.u64 	%rd8, %rd3;
	cvta.to.global.u64 	%rd9, %rd4;
	cvta.to.global.u64 	%rd10, %rd5;
	mul.wide.u32 	%rd11, %r1, 4;
	add.s64 	%rd12, %rd7, %rd11;
	ld.global.u32 	%r12, [%rd12];
	add.s64 	%rd13, %rd8, %rd11;
	ld.global.u32 	%r13, [%rd13];
	mul.wide.u32 	%rd14, %r12, 4;
	add.s64 	%rd15, %rd9, %rd14;
	ld.global.u32 	%r2, [%rd15];
	mul.wide.u32 	%rd16, %r13, 4;
	add.s64 	%rd17, %rd10, %rd16;
	ld.global.u32 	%r3, [%rd17];
	and.b32  	%r4, %r3, %r2;
	and.b32  	%r14, %r4, 1;
	setp.eq.b32 	%p2, %r14, 1;
	@%p2 bra 	$L__BB5_3;
	and.b32  	%r18, %r2, 3;
	setp.eq.s32 	%p3, %r18, 1;
	setp.eq.s32 	%p4, %r18, 3;
	selp.b32 	%r19, 1, %r2, %p3;
	selp.b32 	%r20, -2, %r19, %p4;
	and.b32  	%r21, %r3, 3;
	setp.eq.s32 	%p5, %r21, 1;
	setp.eq.s32 	%p6, %r21, 3;
	and.b32  	%r22, %r3, -2;
	selp.b32 	%r23, 0, %r22, %p5;
	selp.b32 	%r24, -2, %r23, %p6;
	and.b32  	%r25, %r24, %r20;
	add.s64 	%rd21, %rd1, %rd11;
	st.global.u32 	[%rd21], %r25;
	bra.uni 	$L__BB5_4;
$L__BB5_3:
	add.s64 	%rd19, %rd1, %rd11;
	ld.global.u32 	%r15, [%rd19];
	and.b32  	%r16, %r4, 1073741825;
	or.b32  	%r17, %r16, %r15;
	st.global.u32 	[%rd19], %r17;
$L__BB5_4:
	ret;

}
	// .globl	_Z15calculate_sizesPjjS_
.visible .entry _Z15calculate_sizesPjjS_(
	.param .u64 .ptr .align 1 _Z15calculate_sizesPjjS__param_0,
	.param .u32 _Z15calculate_sizesPjjS__param_1,
	.param .u64 .ptr .align 1 _Z15calculate_sizesPjjS__param_2
)
{
	.reg .pred 	%p<5>;
	.reg .b32 	%r<15>;
	.reg .b64 	%rd<8>;

	ld.param.u64 	%rd1, [_Z15calculate_sizesPjjS__param_0];
	ld.param.u32 	%r2, [_Z15calculate_sizesPjjS__param_1];
	ld.param.u64 	%rd2, [_Z15calculate_sizesPjjS__param_2];
	mov.u32 	%r3, %ntid.x;
	mov.u32 	%r4, %ctaid.x;
	mov.u32 	%r5, %tid.x;
	mov.u32 	%r6, %nctaid.x;
	mov.u32 	%r7, %ctaid.y;
	mad.lo.s32 	%r8, %r7, %r6, %r4;
	mad.lo.s32 	%r1, %r8, %r3, %r5;
	setp.ge.u32 	%p1, %r1, %r2;
	@%p1 bra 	$L__BB6_2;
	cvta.to.global.u64 	%rd3, %rd2;
	cvta.to.global.u64 	%rd4, %rd1;
	mul.wide.u32 	%rd5, %r1, 4;
	add.s64 	%rd6, %rd4, %rd5;
	ld.global.u32 	%r9, [%rd6];
	and.b32  	%r10, %r9, 1;
	setp.eq.b32 	%p2, %r10, 1;
	and.b32  	%r11, %r9, 124;
	setp.ne.s32 	%p3, %r11, 0;
	setp.lt.u32 	%p4, %r9, 128;
	selp.b32 	%r12, 1, 2, %p4;
	selp.b32 	%r13, %r12, 1, %p3;
	selp.b32 	%r14, %r13, 1, %p2;
	add.s64 	%rd7, %rd3, %rd5;
	st.global.u32 	[%rd7], %r14;
$L__BB6_2:
	ret;

}
	// .globl	_Z7convertPjS_S_jS_
.visible .entry _Z7convertPjS_S_jS_(
	.param .u64 .ptr .align 1 _Z7convertPjS_S_jS__param_0,
	.param .u64 .ptr .align 1 _Z7convertPjS_S_jS__param_1,
	.param .u64 .ptr .align 1 _Z7convertPjS_S_jS__param_2,
	.param .u32 _Z7convertPjS_S_jS__param_3,
	.param .u64 .ptr .align 1 _Z7convertPjS_S_jS__param_4
)
{
	.reg .pred 	%p<9>;
	.reg .b32 	%r<11>;
	.reg .b64 	%rd<12>;

	ld.param.u64 	%rd2, [_Z7convertPjS_S_jS__param_0];
	ld.param.u64 	%rd3, [_Z7convertPjS_S_jS__param_1];
	ld.param.u32 	%r3, [_Z7convertPjS_S_jS__param_3];
	ld.param.u64 	%rd4, [_Z7convertPjS_S_jS__param_4];
	mov.u32 	%r4, %ntid.x;
	mov.u32 	%r5, %ctaid.x;
	mov.u32 	%r6, %tid.x;
	mad.lo.s32 	%r1, %r4, %r5, %r6;
	setp.ge.u32 	%p2, %r1, %r3;
	@%p2 bra 	$L__BB7_5;
	cvta.to.global.u64 	%rd5, %rd4;
	cvta.to.global.u64 	%rd6, %rd2;
	cvta.to.global.u64 	%rd7, %rd3;
	mul.wide.u32 	%rd8, %r1, 4;
	add.s64 	%rd9, %rd6, %rd8;
	ld.global.u32 	%r2, [%rd9];
	add.s64 	%rd10, %rd7, %rd8;
	ld.global.u32 	%r7, [%rd10];
	and.b32  	%r8, %r2, 1;
	setp.eq.b32 	%p3, %r8, 1;
	not.pred 	%p4, %p3;
	and.b32  	%r9, %r2, 124;
	setp.eq.s32 	%p5, %r9, 0;
	or.pred  	%p1, %p4, %p5;
	setp.lt.u32 	%p6, %r2, 128;
	or.pred  	%p7, %p6, %p1;
	mul.wide.u32 	%rd11, %r7, 4;
	add.s64 	%rd1, %rd5, %rd11;
	@%p7 bra 	$L__BB7_3;
	and.b32  	%r10, %r2, -125;
	st.global.u32 	[%rd1], %r10;
$L__BB7_3:
	not.pred 	%p8, %p1;
	@%p8 bra 	$L__BB7_5;
	st.global.u32 	[%rd1], %r2;
$L__BB7_5:
	ret;

}
	// .globl	_Z26generateBitmapFromExtendedjPjPh
.visible .entry _Z26generateBitmapFromExtendedjPjPh(
	.param .u32 _Z26generateBitmapFromExtendedjPjPh_param_0,
	.param .u64 .ptr .align 1 _Z26generateBitmapFromExtendedjPjPh_param_1,
	.param .u64 .ptr .align 1 _Z26generateBitmapFromExtendedjPjPh_param_2
)
{
	.reg .pred 	%p<9>;
	.reg .b16 	%rs<17>;
	.reg .b32 	%r<94>;
	.reg .b64 	%rd<23>;

	ld.param.u32 	%r2, [_Z26generateBitmapFromExtendedjPjPh_param_0];
	ld.param.u64 	%rd1, [_Z26generateBitmapFromExtendedjPjPh_param_1];
	ld.param.u64 	%rd2, [_Z26generateBitmapFromExtendedjPjPh_param_2];
	mov.u32 	%r3, %ctaid.x;
	mov.u32 	%r4, %ntid.x;
	mov.u32 	%r5, %tid.x;
	mad.lo.s32 	%r1, %r3, %r4, %r5;
	setp.ge.u32 	%p1, %r1, %r2;
	@%p1 bra 	$L__BB8_2;
	cvta.to.global.u64 	%rd3, %rd2;
	cvta.to.global.u64 	%rd4, %rd1;
	shl.b32 	%r6, %r1, 3;
	mul.hi.s32 	%r7, %r6, -2078209981;
	add.s32 	%r8, %r7, %r6;
	shr.u32 	%r9, %r8, 31;
	shr.s32 	%r10, %r8, 4;
	add.s32 	%r11, %r10, %r9;
	mul.lo.s32 	%r12, %r11, 31;
	sub.s32 	%r13, %r6, %r12;
	mul.wide.s32 	%rd5, %r11, 4;
	add.s64 	%rd6, %rd4, %rd5;
	ld.global.u32 	%r14, [%rd6];
	shl.b32 	%r15, %r14, %r13;
	and.b32  	%r16, %r15, -2147483648;
	setp.eq.s32 	%p2, %r16, 0;
	selp.b16 	%rs1, 0, -128, %p2;
	or.b32  	%r17, %r6, 1;
	mul.hi.s32 	%r18, %r17, -2078209981;
	add.s32 	%r19, %r18, %r17;
	shr.u32 	%r20, %r19, 31;
	shr.s32 	%r21, %r19, 4;
	add.s32 	%r22, %r21, %r20;
	mul.lo.s32 	%r23, %r22, 31;
	sub.s32 	%r24, %r17, %r23;
	mul.wide.s32 	%rd7, %r22, 4;
	add.s64 	%rd8, %rd4, %rd7;
	ld.global.u32 	%r25, [%rd8];
	shl.b32 	%r26, %r25, %r24;
	and.b32  	%r27, %r26, -2147483648;
	setp.eq.s32 	%p3, %r27, 0;
	or.b16  	%rs2, %rs1, 64;
	selp.b16 	%rs3, %rs1, %rs2, %p3;
	or.b32  	%r28, %r6, 2;
	mul.hi.s32 	%r29, %r28, -2078209981;
	add.s32 	%r30, %r29, %r28;
	shr.u32 	%r31, %r30, 31;
	shr.s32 	%r32, %r30, 4;
	add.s32 	%r33, %r32, %r31;
	mul.lo.s32 	%r34, %r33, 31;
	sub.s32 	%r35, %r28, %r34;
	mul.wide.s32 	%rd9, %r33, 4;
	add.s64 	%rd10, %rd4, %rd9;
	ld.global.u32 	%r36, [%rd10];
	shl.b32 	%r37, %r36, %r35;
	and.b32  	%r38, %r37, -2147483648;
	setp.eq.s32 	%p4, %r38, 0;
	or.b16  	%rs4, %rs3, 32;
	selp.b16 	%rs5, %rs3, %rs4, %p4;
	or.b32  	%r39, %r6, 3;
	mul.hi.s32 	%r40, %r39, -2078209981;
	add.s32 	%r41, %r40, %r39;
	shr.u32 	%r42, %r41, 31;
	shr.s32 	%r43, %r41, 4;
	add.s32 	%r44, %r43, %r42;
	mul.lo.s32 	%r45, %r44, 31;
	sub.s32 	%r46, %r39, %r45;
	mul.wide.s32 	%rd11, %r44, 4;
	add.s64 	%rd12, %rd4, %rd11;
	ld.global.u32 	%r47, [%rd12];
	shl.b32 	%r48, %r47, %r46;
	and.b32  	%r49, %r48, -2147483648;
	setp.eq.s32 	%p5, %r49, 0;
	or.b16  	%rs6, %rs5, 16;
	selp.b16 	%rs7, %rs5, %rs6, %p5;
	or.b32  	%r50, %r6, 4;
	mul.hi.s32 	%r51, %r50, -2078209981;
	add.s32 	%r52, %r51, %r50;
	shr.u32 	%r53, %r52, 31;
	shr.s32 	%r54, %r52, 4;
	add.s32 	%r55, %r54, %r53;
	mul.lo.s32 	%r56, %r55, 31;
	sub.s32 	%r57, %r50, %r56;
	mul.wide.s32 	%rd13, %r55, 4;
	add.s64 	%rd14, %rd4, %rd13;
	ld.global.u32 	%r58, [%rd14];
	shl.b32 	%r59, %r58, %r57;
	and.b32  	%r60, %r59, -2147483648;
	setp.eq.s32 	%p6, %r60, 0;
	and.b16  	%rs8, %rs7, 240;
	selp.b16 	%rs9, 0, 8, %p6;
	or.b16  	%rs10, %rs8, %rs9;
	or.b32  	%r61, %r6, 5;
	mul.hi.s32 	%r62, %r61, -2078209981;
	add.s32 	%r63, %r62, %r61;
	shr.u32 	%r64, %r63, 31;
	shr.s32 	%r65, %r63, 4;
	add.s32 	%r66, %r65, %r64;
	mul.lo.s32 	%r67, %r66, 31;
	sub.s32 	%r68, %r61, %r67;
	mul.wide.s32 	%rd15, %r66, 4;
	add.s64 	%rd16, %rd4, %rd15;
	ld.global.u32 	%r69, [%rd16];
	shl.b32 	%r70, %r69, %r68;
	and.b32  	%r71, %r70, -2147483648;
	setp.eq.s32 	%p7, %r71, 0;
	selp.b16 	%rs11, 0, 4, %p7;
	or.b16  	%rs12, %rs10, %rs11;
	or.b32  	%r72, %r6, 6;
	mul.hi.s32 	%r73, %r72, -2078209981;
	add.s32 	%r74, %r73, %r72;
	shr.u32 	%r75, %r74, 31;
	shr.s32 	%r76, %r74, 4;
	add.s32 	%r77, %r76, %r75;
	mul.lo.s32 	%r78, %r77, 31;
	sub.s32 	%r79, %r72, %r78;
	mul.wide.s32 	%rd17, %r77, 4;
	add.s64 	%rd18, %rd4, %rd17;
	ld.global.u32 	%r80, [%rd18];
	shl.b32 	%r81, %r80, %r79;
	and.b32  	%r82, %r81, -2147483648;
	setp.eq.s32 	%p8, %r82, 0;
	selp.b16 	%rs13, 0, 2, %p8;
	or.b16  	%rs14, %rs12, %rs13;
	or.b32  	%r83, %r6, 7;
	mul.hi.s32 	%r84, %r83, -2078209981;
	add.s32 	%r85, %r84, %r83;
	shr.u32 	%r86, %r85, 31;
	shr.s32 	%r87, %r85, 4;
	add.s32 	%r88, %r87, %r86;
	mul.lo.s32 	%r89, %r88, 31;
	sub.s32 	%r90, %r83, %r89;
	mul.wide.s32 	%rd19, %r88, 4;
	add.s64 	%rd20, %rd4, %rd19;
	ld.global.u32 	%r91, [%rd20];
	shl.b32 	%r92, %r91, %r90;
	shr.u32 	%r93, %r92, 31;
	cvt.u16.u32 	%rs15, %r93;
	or.b16  	%rs16, %rs14, %rs15;
	cvt.s64.s32 	%rd21, %r1;
	add.s64 	%rd22, %rd3, %rd21;
	st.global.u8 	[%rd22], %rs16;
$L__BB8_2:
	ret;

}
	// .globl	_Z22generateExtendedBitmapjPhPj
.visible .entry _Z22generateExtendedBitmapjPhPj(
	.param .u32 _Z22generateExtendedBitmapjPhPj_param_0,
	.param .u64 .ptr .align 1 _Z22generateExtendedBitmapjPhPj_param_1,
	.param .u64 .ptr .align 1 _Z22generateExtendedBitmapjPhPj_param_2
)
{
	.local .align 16 .b8 	__local_depot9[16];
	.reg .b64 	%SP;
	.reg .b64 	%SPL;
	.reg .pred 	%p<45>;
	.reg .b32 	%r<408>;
	.reg .b64 	%rd<23>;

	mov.u64 	%SPL, __local_depot9;
	cvta.local.u64 	%SP, %SPL;
	ld.param.u32 	%r188, [_Z22generateExtendedBitmapjPhPj_param_0];
	ld.param.u64 	%rd6, [_Z22generateExtendedBitmapjPhPj_param_1];
	ld.param.u64 	%rd5, [_Z22generateExtendedBitmapjPhPj_param_2];
	cvta.to.global.u64 	%rd1, %rd6;
	mov.u32 	%r1, %ctaid.x;
	mov.u32 	%r189, %ntid.x;
	mov.u32 	%r2, %tid.x;
	mad.lo.s32 	%r3, %r1, %r189, %r2;
	add.s32 	%r190, %r188, 7;
	shr.u32 	%r4, %r190, 3;
	mul.lo.s32 	%r5, %r3, 31;
	shr.s32 	%r191, %r5, 31;
	shr.u32 	%r192, %r191, 29;
	add.s32 	%r193, %r5, %r192;
	shr.s32 	%r325, %r193, 3;
	add.s32 	%r7, %r5, 30;
	shr.s32 	%r194, %r7, 31;
	shr.u32 	%r195, %r194, 29;
	add.s32 	%r196, %r7, %r195;
	shr.s32 	%r8, %r196, 3;
	setp.ge.s32 	%p1, %r325, %r4;
	mov.b32 	%r367, 0;
	@%p1 bra 	$L__BB9_2;
	and.b32  	%r200, %r193, -8;
	sub.s32 	%r201, %r5, %r200;
	cvt.s64.s32 	%rd7, %r325;
	add.s64 	%rd8, %rd1, %rd7;
	ld.global.u8 	%r202, [%rd8];
	add.s32 	%r203, %r201, 24;
	shl.b32 	%r367, %r202, %r203;
	sub.s32 	%r368, 8, %r201;
$L__BB9_2:
	add.s32 	%r383, %r325, 1;
	setp.ge.s32 	%p2, %r383, %r8;
	@%p2 bra 	$L__BB9_74;
	not.b32 	%r205, %r325;
	add.s32 	%r14, %r8, %r205;
	sub.s32 	%r206, %r8, %r325;
	add.s32 	%r207, %r206, -2;
	and.b32  	%r15, %r14, 15;
	setp.lt.u32 	%p3, %r207, 15;
	@%p3 bra 	$L__BB9_39;
	and.b32  	%r208, %r14, -16;
	neg.s32 	%r324, %r208;
$L__BB9_5:
	.pragma "nounroll";
	add.s32 	%r21, %r325, 1;
	setp.ge.s32 	%p4, %r21, %r4;
	cvt.s64.s32 	%rd9, %r21;
	add.s64 	%rd2, %rd1, %rd9;
	@%p4 bra 	$L__BB9_7;
	ld.global.u8 	%r209, [%rd2];
	sub.s32 	%r210, 24, %r368;
	shl.b32 	%r211, %r209, %r210;
	add.s32 	%r367, %r211, %r367;
	add.s32 	%r368, %r368, 8;
$L__BB9_7:
	add.s32 	%r26, %r21, 1;
	setp.ge.s32 	%p5, %r26, %r4;
	@%p5 bra 	$L__BB9_9;
	ld.global.u8 	%r212, [%rd2+1];
	sub.s32 	%r213, 24, %r368;
	shl.b32 	%r214, %r212, %r213;
	add.s32 	%r367, %r214, %r367;
	add.s32 	%r368, %r368, 8;
$L__BB9_9:
	add.s32 	%r31, %r26, 1;
	setp.ge.s32 	%p6, %r31, %r4;
	@%p6 bra 	$L__BB9_11;
	ld.global.u8 	%r215, [%rd2+2];
	sub.s32 	%r216, 24, %r368;
	shl.b32 	%r217, %r215, %r216;
	add.s32 	%r367, %r217, %r367;
	add.s32 	%r368, %r368, 8;
$L__BB9_11:
	add.s32 	%r36, %r31, 1;
	setp.ge.s32 	%p7, %r36, %r4;
	@%p7 bra 	$L__BB9_13;
	ld.global.u8 	%r218, [%rd2+3];
	sub.s32 	%r219, 24, %r368;
	shl.b32 	%r220, %r218, %r219;
	add.s32 	%r367, %r220, %r367;
	add.s32 	%r368, %r368, 8;
$L__BB9_13:
	add.s32 	%r41, %r36, 1;
	setp.ge.s32 	%p8, %r41, %r4;
	@%p8 bra 	$L__BB9_15;
	ld.global.u8 	%r221, [%rd2+4];
	sub.s32 	%r222, 24, %r368;
	shl.b32 	%r223, %r221, %r222;
	add.s32 	%r367, %r223, %r367;
	add.s32 	%r368, %r368, 8;
$L__BB9_15:
	add.s32 	%r46, %r41, 1;
	setp.ge.s32 	%p9, %r46, %r4;
	@%p9 bra 	$L__BB9_17;
	ld.global.u8 	%r224, [%rd2+5];
	sub.s32 	%r225, 24, %r368;
	shl.b32 	%r226, %r224, %r225;
	add.s32 	%r367, %r226, %r367;
	add.s32 	%r368, %r368, 8;
$L__BB9_17:
	add.s32 	%r51, %r46, 1;
	setp.ge.s32 	%p10, %r51, %r4;
	@%p10 bra 	$L__BB9_19;
	ld.global.u8 	%r227, [%rd2+6];
	sub.s32 	%r228, 24, %r368;
	shl.b32 	%r229, %r227, %r228;
	add.s32 	%r367, %r229, %r367;
	add.s32 	%r368, %r368, 8;
$L__BB9_19:
	add.s32 	%r56, %r51, 1;
	setp.ge.s32 	%p11, %r56, %r4;
	@%p11 bra 	$L__BB9_21;
	ld.global.u8 	%r230, [%rd2+7];
	sub.s32 	%r231, 24, %r368;
	shl.b32 	%r232, %r230, %r231;
	add.s32 	%r367, %r232, %r367;
	add.s32 	%r368, %r368, 8;
$L__BB9_21:
	add.s32 	%r61, %r56, 1;
	setp.ge.s32 	%p12, %r61, %r4;
	@%p12 bra 	$L__BB9_23;
	ld.global.u8 	%r233, [%rd2+8];
	sub.s32 	%r234, 24, %r368;
	shl.b32 	%r235, %r233, %r234;
	add.s32 	%r367, %r235, %r367;
	add.s32 	%r368, %r368, 8;
$L__BB9_23:
	add.s32 	%r66, %r61, 1;
	setp.ge.s32 	%p13, %r66, %r4;
	@%p13 bra 	$L__BB9_25;
	ld.global.u8 	%r236, [%rd2+9];
	sub.s32 	%r237, 24, %r368;
	shl.b32 	%r238, %r236, %r237;
	add.s32 	%r367, %r238, %r367;
	add.s32 	%r368, %r368, 8;
$L__BB9_25:
	add.s32 	%r71, %r66, 1;
	setp.ge.s32 	%p14, %r71, %r4;
	@%p14 bra 	$L__BB9_27;
	ld.global.u8 	%r239, [%rd2+10];
	sub.s32 	%r240, 24, %r368;
	shl.b32 	%r241, %r239, %r240;
	add.s32 	%r367, %r241, %r367;
	add.s32 	%r368, %r368, 8;
$L__BB9_27:
	add.s32 	%r76, %r71, 1;
	setp.ge.s32 	%p15, %r76, %r4;
	@%p15 bra 	$L__BB9_29;
	ld.global.u8 	%r242, [%rd2+11];
	sub.s32 	%r243, 24, %r368;
	shl.b32 	%r244, %r242, %r243;
	add.s32 	%r367, %r244, %r367;
	add.s32 	%r368, %r368, 8;
$L__BB9_29:
	add.s32 	%r81, %r76, 1;
	setp.ge.s32 	%p16, %r81, %r4;
	@%p16 bra 	$L__BB9_31;
	ld.global.u8 	%r245, [%rd2+12];
	sub.s32 	%r246, 24, %r368;
	shl.b32 	%r247, %r245, %r246;
	add.s32 	%r367, %r247, %r367;
	add.s32 	%r368, %r368, 8;
$L__BB9_31:
	add.s32 	%r86, %r81, 1;
	setp.ge.s32 	%p17, %r86, %r4;
	@%p17 bra 	$L__BB9_33;
	ld.global.u8 	%r248, [%rd2+13];
	sub.s32 	%r249, 24, %r368;
	shl.b32 	%r250, %r248, %r249;
	add.s32 	%r367, %r250, %r367;
	add.s32 	%r368, %r368, 8;
$L__BB9_33:
	add.s32 	%r91, %r86, 1;
	setp.ge.s32 	%p18, %r91, %r4;
	@%p18 bra 	$L__BB9_35;
	ld.global.u8 	%r251, [%rd2+14];
	sub.s32 	%r252, 24, %r368;
	shl.b32 	%r253, %r251, %r252;
	add.s32 	%r367, %r253, %r367;
	add.s32 	%r368, %r368, 8;
$L__BB9_35:
	add.s32 	%r254, %r91, 1;
	setp.ge.s32 	%p19, %r254, %r4;
	@%p19 bra 	$L__BB9_37;
	ld.global.u8 	%r255, [%rd2+15];
	sub.s32 	%r256, 24, %r368;
	shl.b32 	%r257, %r255, %r256;
	add.s32 	%r367, %r257, %r367;
	add.s32 	%r368, %r368, 8;
$L__BB9_37:
	add.s32 	%r325, %r325, 16;
	add.s32 	%r324, %r324, 16;
	setp.ne.s32 	%p20, %r324, 0;
	@%p20 bra 	$L__BB9_5;
	add.s32 	%r383, %r325, 1;
$L__BB9_39:
	setp.eq.s32 	%p21, %r15, 0;
	@%p21 bra 	$L__BB9_74;
	and.b32  	%r108, %r14, 7;
	setp.lt.u32 	%p22, %r15, 8;
	@%p22 bra 	$L__BB9_58;
	setp.ge.s32 	%p23, %r383, %r4;
	cvt.s64.s32 	%rd10, %r383;
	add.s64 	%rd3, %rd1, %rd10;
	@%p23 bra 	$L__BB9_43;
	ld.global.u8 	%r259, [%rd3];
	sub.s32 	%r260, 24, %r368;
	shl.b32 	%r261, %r259, %r260;
	add.s32 	%r367, %r261, %r367;
	add.s32 	%r368, %r368, 8;
$L__BB9_43:
	add.s32 	%r262, %r383, 1;
	setp.ge.s32 	%p24, %r262, %r4;
	@%p24 bra 	$L__BB9_45;
	ld.global.u8 	%r263, [%rd3+1];
	sub.s32 	%r264, 24, %r368;
	shl.b32 	%r265, %r263, %r264;
	add.s32 	%r367, %r265, %r367;
	add.s32 	%r368, %r368, 8;
$L__BB9_45:
	add.s32 	%r266, %r383, 2;
	setp.ge.s32 	%p25, %r266, %r4;
	@%p25 bra 	$L__BB9_47;
	ld.global.u8 	%r267, [%rd3+2];
	sub.s32 	%r268, 24, %r368;
	shl.b32 	%r269, %r267, %r268;
	add.s32 	%r367, %r269, %r367;
	add.s32 	%r368, %r368, 8;
$L__BB9_47:
	add.s32 	%r270, %r383, 3;
	setp.ge.s32 	%p26, %r270, %r4;
	@%p26 bra 	$L__BB9_49;
	ld.global.u8 	%r271, [%rd3+3];
	sub.s32 	%r272, 24, %r368;
	shl.b32 	%r273, %r271, %r272;
	add.s32 	%r367, %r273, %r367;
	add.s32 	%r368, %r368, 8;
$L__BB9_49:
	add.s32 	%r274, %r383, 4;
	setp.ge.s32 	%p27, %r274, %r4;
	@%p27 bra 	$L__BB9_51;
	ld.global.u8 	%r275, [%rd3+4];
	sub.s32 	%r276, 24, %r368;
	shl.b32 	%r277, %r275, %r276;
	add.s32 	%r367, %r277, %r367;
	add.s32 	%r368, %r368, 8;
$L__BB9_51:
	add.s32 	%r278, %r383, 5;
	setp.ge.s32 	%p28, %r278, %r4;
	@%p28 bra 	$L__BB9_53;
	ld.global.u8 	%r279, [%rd3+5];
	sub.s32 	%r280, 24, %r368;
	shl.b32 	%r281, %r279, %r280;
	add.s32 	%r367, %r281, %r367;
	add.s32 	%r368, %r368, 8;
$L__BB9_53:
	add.s32 	%r282, %r383, 6;
	setp.ge.s32 	%p29, %r282, %r4;
	@%p29 bra 	$L__BB9_55;
	ld.global.u8 	%r283, [%rd3+6];
	sub.s32 	%r284, 24, %r368;
	shl.b32 	%r285, %r283, %r284;
	add.s32 	%r367, %r285, %r367;
	add.s32 	%r368, %r368, 8;
$L__BB9_55:
	add.s32 	%r286, %r383, 7;
	setp.ge.s32 	%p30, %r286, %r4;
	@%p30 bra 	$L__BB9_57;
	ld.global.u8 	%r287, [%rd3+7];
	sub.s32 	%r288, 24, %r368;
	shl.b32 	%r289, %r287, %r288;
	add.s32 	%r367, %r289, %r367;
	add.s32 	%r368, %r368, 8;
$L__BB9_57:
	add.s32 	%r383, %r383, 8;
$L__BB9_58:
	setp.eq.s32 	%p31, %r108, 0;
	@%p31 bra 	$L__BB9_74;
	and.b32  	%r147, %r14, 3;
	setp.lt.u32 	%p32, %r108, 4;
	@%p32 bra 	$L__BB9_69;
	setp.ge.s32 	%p33, %r383, %r4;
	cvt.s64.s32 	%rd11, %r383;
	add.s64 	%rd4, %rd1, %rd11;
	@%p33 bra 	$L__BB9_62;
	ld.global.u8 	%r291, [%rd4];
	sub.s32 	%r292, 24, %r368;
	shl.b32 	%r293, %r291, %r292;
	add.s32 	%r367, %r293, %r367;
	add.s32 	%r368, %r368, 8;
$L__BB9_62:
	add.s32 	%r294, %r383, 1;
	setp.ge.s32 	%p34, %r294, %r4;
	@%p34 bra 	$L__BB9_64;
	ld.global.u8 	%r295, [%rd4+1];
	sub.s32 	%r296, 24, %r368;
	shl.b32 	%r297, %r295, %r296;
	add.s32 	%r367, %r297, %r367;
	add.s32 	%r368, %r368, 8;
$L__BB9_64:
	add.s32 	%r298, %r383, 2;
	setp.ge.s32 	%p35, %r298, %r4;
	@%p35 bra 	$L__BB9_66;
	ld.global.u8 	%r299, [%rd4+2];
	sub.s32 	%r300, 24, %r368;
	shl.b32 	%r301, %r299, %r300;
	add.s32 	%r367, %r301, %r367;
	add.s32 	%r368, %r368, 8;
$L__BB9_66:
	add.s32 	%r302, %r383, 3;
	setp.ge.s32 	%p36, %r302, %r4;
	@%p36 bra 	$L__BB9_68;
	ld.global.u8 	%r303, [%rd4+3];
	sub.s32 	%r304, 24, %r368;
	shl.b32 	%r305, %r303, %r304;
	add.s32 	%r367, %r305, %r367;
	add.s32 	%r368, %r368, 8;
$L__BB9_68:
	add.s32 	%r383, %r383, 4;
$L__BB9_69:
	setp.eq.s32 	%p37, %r147, 0;
	@%p37 bra 	$L__BB9_74;
	neg.s32 	%r399, %r147;
$L__BB9_71:
	.pragma "nounroll";
	setp.ge.s32 	%p38, %r383, %r4;
	@%p38 bra 	$L__BB9_73;
	cvt.s64.s32 	%rd12, %r383;
	add.s64 	%rd13, %rd1, %rd12;
	ld.global.u8 	%r306, [%rd13];
	sub.s32 	%r307, 24, %r368;
	shl.b32 	%r308, %r306, %r307;
	add.s32 	%r367, %r308, %r367;
	add.s32 	%r368, %r368, 8;
$L__BB9_73:
	add.s32 	%r383, %r383, 1;
	add.s32 	%r399, %r399, 1;
	setp.ne.s32 	%p39, %r399, 0;
	@%p39 bra 	$L__BB9_71;
$L__BB9_74:
	setp.ge.s32 	%p40, %r8, %r4;
	@%p40 bra 	$L__BB9_78;
	and.b32  	%r312, %r196, -8;
	sub.s32 	%r183, %r7, %r312;
	sub.s32 	%r313, 30, %r368;
	setp.eq.s32 	%p41, %r183, %r313;
	@%p41 bra 	$L__BB9_77;
	add.u64 	%rd14, %SP, 0;
	add.u64 	%rd15, %SPL, 0;
	st.local.v4.u32 	[%rd15], {%r1, %r2, %r183, %r368};
	mov.u64 	%rd16, $str;
	cvta.global.u64 	%rd17, %rd16;
	{ // callseq 0, 0
	.param .b64 param0;
	st.param.b64 	[param0], %rd17;
	.param .b64 param1;
	st.param.b64 	[param1], %rd14;
	.param .b32 retval0;
	call.uni (retval0), 
	vprintf, 
	(
	param0, 
	param1
	);
	ld.param.b32 	%r314, [retval0];
	} // callseq 0
$L__BB9_77:
	cvt.s64.s32 	%rd18, %r8;
	add.s64 	%rd19, %rd1, %rd18;
	ld.global.u8 	%r316, [%rd19];
	sub.s32 	%r317, 7, %r183;
	shr.u32 	%r318, %r316, %r317;
	shl.b32 	%r319, %r318, 1;
	add.s32 	%r367, %r319, %r367;
$L__BB9_78:
	cvta.to.global.u64 	%rd20, %rd5;
	setp.eq.s32 	%p42, %r367, 0;
	setp.eq.s32 	%p43, %r367, -2;
	or.pred  	%p44, %p42, %p43;
	selp.u32 	%r320, 1, 0, %p44;
	add.s32 	%r321, %r367, %r320;
	mul.wide.s32 	%rd21, %r3, 4;
	add.s64 	%rd22, %rd20, %rd21;
	st.global.u32 	[%rd22], %r321;
	ret;

}
	// .globl	_Z5initFjPjS_
.visible .entry _Z5initFjPjS_(
	.param .u32 _Z5initFjPjS__param_0,
	.param .u64 .ptr .align 1 _Z5initFjPjS__param_1,
	.param .u64 .ptr .align 1 _Z5initFjPjS__param_2
)
{
	.reg .pred 	%p<12>;
	.reg .b32 	%r<107>;
	.reg .b64 	%rd<13>;

	ld.param.u32 	%r6, [_Z5initFjPjS__param_0];
	ld.param.u64 	%rd2, [_Z5initFjPjS__param_1];
	ld.param.u64 	%rd3, [_Z5initFjPjS__param_2];
	cvta.to.global.u64 	%rd1, %rd3;
	mov.u32 	%r7, %ctaid.x;
	mov.u32 	%r8, %ntid.x;
	mov.u32 	%r9, %tid.x;
	mad.lo.s32 	%r1, %r7, %r8, %r9;
	add.s32 	%r2, %r6, -1;
	setp.ge.u32 	%p1, %r1, %r2;
	@%p1 bra 	$L__BB10_6;
	cvta.to.global.u64 	%rd4, %rd2;
	mul.wide.s32 	%rd5, %r1, 4;
	add.s64 	%rd6, %rd4, %rd5;
	ld.global.u32 	%r3, [%rd6+4];
	shr.u32 	%r10, %r3, 31;
	shr.u32 	%r11, %r3, 30;
	and.b32  	%r12, %r11, 1;
	add.s32 	%r13, %r12, %r10;
	shr.u32 	%r14, %r3, 29;
	and.b32  	%r15, %r14, 1;
	add.s32 	%r16, %r13, %r15;
	shr.u32 	%r17, %r3, 28;
	and.b32  	%r18, %r17, 1;
	add.s32 	%r19, %r16, %r18;
	shr.u32 	%r20, %r3, 27;
	and.b32  	%r21, %r20, 1;
	add.s32 	%r22, %r19, %r21;
	shr.u32 	%r23, %r3, 26;
	and.b32  	%r24, %r23, 1;
	add.s32 	%r25, %r22, %r24;
	shr.u32 	%r26, %r3, 25;
	and.b32  	%r27, %r26, 1;
	add.s32 	%r28, %r25, %r27;
	shr.u32 	%r29, %r3, 24;
	and.b32  	%r30, %r29, 1;
	add.s32 	%r31, %r28, %r30;
	shr.u32 	%r32, %r3, 23;
	and.b32  	%r33, %r32, 1;
	add.s32 	%r34, %r31, %r33;
	shr.u32 	%r35, %r3, 22;
	and.b32  	%r36, %r35, 1;
	add.s32 	%r37, %r34, %r36;
	shr.u32 	%r38, %r3, 21;
	and.b32  	%r39, %r38, 1;
	add.s32 	%r40, %r37, %r39;
	shr.u32 	%r41, %r3, 20;
	and.b32  	%r42, %r41, 1;
	add.s32 	%r43, %r40, %r42;
	shr.u32 	%r44, %r3, 19;
	and.b32  	%r45, %r44, 1;
	add.s32 	%r46, %r43, %r45;
	shr.u32 	%r47, %r3, 18;
	and.b32  	%r48, %r47, 1;
	add.s32 	%r49, %r46, %r48;
	shr.u32 	%r50, %r3, 17;
	and.b32  	%r51, %r50, 1;
	add.s32 	%r52, %r49, %r51;
	shr.u32 	%r53, %r3, 16;
	and.b32  	%r54, %r53, 1;
	add.s32 	%r55, %r52, %r54;
	shr.u32 	%r56, %r3, 15;
	and.b32  	%r57, %r56, 1;
	add.s32 	%r58, %r55, %r57;
	shr.u32 	%r59, %r3, 14;
	and.b32  	%r60, %r59, 1;
	add.s32 	%r61, %r58, %r60;
	shr.u32 	%r62, %r3, 13;
	and.b32  	%r63, %r62, 1;
	add.s32 	%r64, %r61, %r63;
	shr.u32 	%r65, %r3, 12;
	and.b32  	%r66, %r65, 1;
	add.s32 	%r67, %r64, %r66;
	shr.u32 	%r68, %r3, 11;
	and.b32  	%r69, %r68, 1;
	add.s32 	%r70, %r67, %r69;
	shr.u32 	%r71, %r3, 10;
	and.b32  	%r72, %r71, 1;
	add.s32 	%r73, %r70, %r72;
	shr.u32 	%r74, %r3, 9;
	and.b32  	%r75, %r74, 1;
	add.s32 	%r76, %r73, %r75;
	shr.u32 	%r77, %r3, 8;
	and.b32  	%r78, %r77, 1;
	add.s32 	%r79, %r76, %r78;
	shr.u32 	%r80, %r3, 7;
	and.b32  	%r81, %r80, 1;
	add.s32 	%r82, %r79, %r81;
	shr.u32 	%r83, %r3, 6;
	and.b32  	%r84, %r83, 1;
	add.s32 	%r85, %r82, %r84;
	shr.u32 	%r86, %r3, 5;
	and.b32  	%r87, %r86, 1;
	add.s32 	%r88, %r85, %r87;
	shr.u32 	%r89, %r3, 4;
	and.b32  	%r90, %r89, 1;
	add.s32 	%r91, %r88, %r90;
	shr.u32 	%r92, %r3, 3;
	and.b32  	%r93, %r92, 1;
	add.s32 	%r94, %r91, %r93;
	shr.u32 	%r95, %r3, 2;
	and.b32  	%r96, %r95, 1;
	add.s32 	%r97, %r94, %r96;
	shr.u32 	%r98, %r3, 1;
	and.b32  	%r99, %r98, 1;
	add.s32 	%r100, %r97, %r99;
	ld.global.u32 	%r5, [%rd6];
	setp.eq.s32 	%p2, %r5, 1;
	setp.eq.s32 	%p3, %r100, 1;
	and.pred  	%p4, %p2, %p3;
	@%p4 bra 	$L__BB10_5;
	setp.eq.s32 	%p5, %r5, -1;
	setp.eq.s32 	%p6, %r100, 30;
	and.pred  	%p7, %p5, %p6;
	@%p7 bra 	$L__BB10_5;
	xor.b32  	%r101, %r3, %r5;
	and.b32  	%r102, %r101, 3;
	setp.eq.s32 	%p8, %r102, 0;
	and.b32  	%r103, %r5, 1;
	setp.eq.b32 	%p9, %r103, 1;
	and.pred  	%p10, %p8, %p9;
	@%p10 bra 	$L__BB10_5;
	add.s64 	%rd8, %rd1, %rd5;
	mov.b32 	%r104, 1;
	st.global.u32 	[%rd8], %r104;
	bra.uni 	$L__BB10_6;
$L__BB10_5:
	add.s64 	%rd10, %rd1, %rd5;
	mov.b32 	%r105, 0;
	st.global.u32 	[%rd10], %r105;
$L__BB10_6:
	setp.ne.s32 	%p11, %r1, 0;
	@%p11 bra 	$L__BB10_8;
	mul.wide.u32 	%rd11, %r2, 4;
	add.s64 	%rd12, %rd1, %rd11;
	mov.b32 	%r106, 1;
	st.global.u32 	[%rd12], %r106;
$L__BB10_8:
	ret;

}
	// .globl	_Z6initT1jPjS_S_
.visible .entry _Z6initT1jPjS_S_(
	.param .u32 _Z6initT1jPjS_S__param_0,
	.param .u64 .ptr .align 1 _Z6initT1jPjS_S__param_1,
	.param .u64 .ptr .align 1 _Z6initT1jPjS_S__param_2,
	.param .u64 .ptr .align 1 _Z6initT1jPjS_S__param_3
)
{
	.reg .pred 	%p<3>;
	.reg .b32 	%r<9>;
	.reg .b64 	%rd<13>;

	ld.param.u32 	%r2, [_Z6initT1jPjS_S__param_0];
	ld.param.u64 	%rd1, [_Z6initT1jPjS_S__param_1];
	ld.param.u64 	%rd2, [_Z6initT1jPjS_S__param_2];
	ld.param.u64 	%rd3, [_Z6initT1jPjS_S__param_3];
	mov.u32 	%r3, %ctaid.x;
	mov.u32 	%r4, %ntid.x;
	mov.u32 	%r5, %tid.x;
	mad.lo.s32 	%r1, %r3, %r4, %r5;
	setp.ge.u32 	%p1, %r1, %r2;
	@%p1 bra 	$L__BB11_3;
	cvta.to.global.u64 	%rd4, %rd1;
	mul.wide.s32 	%rd5, %r1, 4;
	add.s64 	%rd6, %rd4, %rd5;
	ld.global.u32 	%r6, [%rd6];
	setp.ne.s32 	%p2, %r6, 1;
	@%p2 bra 	$L__BB11_3;
	add.s32 	%r7, %r1, 1;
	cvta.to.global.u64 	%rd7, %rd2;
	add.s64 	%rd9, %rd7, %rd5;
	ld.global.u32 	%r8, [%rd9];
	cvta.to.global.u64 	%rd10, %rd3;
	mul.wide.u32 	%rd11, %r8, 4;
	add.s64 	%rd12, %rd10, %rd11;
	st.global.u32 	[%rd12], %r7;
$L__BB11_3:
	ret;

}
	// .globl	_Z6initT2jPjS_
.visible .entry _Z6initT2jPjS_(
	.param .u32 _Z6initT2jPjS__param_0,
	.param .u64 .ptr .align 1 _Z6initT2jPjS__param_1,
	.param .u64 .ptr .align 1 _Z6initT2jPjS__param_2
)
{
	.reg .pred 	%p<3>;
	.reg .b32 	%r<12>;
	.reg .b64 	%rd<9>;
	.reg .b64 	%fd<4>;

	ld.param.u32 	%r5, [_Z6initT2jPjS__param_0];
	ld.param.u64 	%rd2, [_Z6initT2jPjS__param_1];
	ld.param.u64 	%rd3, [_Z6initT2jPjS__param_2];
	mov.u32 	%r6, %ctaid.x;
	mov.u32 	%r7, %ntid.x;
	mov.u32 	%r8, %tid.x;
	mad.lo.s32 	%r1, %r6, %r7, %r8;
	setp.ge.u32 	%p1, %r1, %r5;
	@%p1 bra 	$L__BB12_4;
	cvta.to.global.u64 	%rd4, %rd2;
	mul.wide.s32 	%rd5, %r1, 4;
	add.s64 	%rd1, %rd4, %rd5;
	ld.global.u32 	%r11, [%rd1];
	setp.eq.s32 	%p2, %r1, 0;
	@%p2 bra 	$L__BB12_3;
	ld.global.u32 	%r9, [%rd1+-4];
	sub.s32 	%r11, %r11, %r9;
$L__BB12_3:
	cvt.rn.f64.s32 	%fd1, %r11;
	div.rn.f64 	%fd2, %fd1, 0d417FFFFFF0000000;
	cvt.rpi.f64.f64 	%fd3, %fd2;
	cvt.rzi.u32.f64 	%r10, %fd3;
	cvta.to.global.u64 	%rd6, %rd3;
	add.s64 	%rd8, %rd6, %rd5;
	st.global.u32 	[%rd8], %r10;
$L__BB12_4:
	ret;

}
	// .globl	_Z9generateCjPjS_S_S_
.visible .entry _Z9generateCjPjS_S_S_(
	.param .u32 _Z9generateCjPjS_S_S__param_0,
	.param .u64 .ptr .align 1 _Z9generateCjPjS_S_S__param_1,
	.param .u64 .ptr .align 1 _Z9generateCjPjS_S_S__param_2,
	.param .u64 .ptr .align 1 _Z9generateCjPjS_S_S__param_3,
	.param .u64 .ptr .align 1 _Z9generateCjPjS_S_S__param_4
)
{
	.reg .pred 	%p<93>;
	.reg .b32 	%r<332>;
	.reg .b64 	%rd<49>;

	ld.param.u32 	%r52, [_Z9generateCjPjS_S_S__param_0];
	ld.param.u64 	%rd6, [_Z9generateCjPjS_S_S__param_1];
	ld.param.u64 	%rd7, [_Z9generateCjPjS_S_S__param_2];
	ld.param.u64 	%rd8, [_Z9generateCjPjS_S_S__param_3];
	ld.param.u64 	%rd9, [_Z9generateCjPjS_S_S__param_4];
	cvta.to.global.u64 	%rd1, %rd9;
	mov.u32 	%r53, %ctaid.x;
	mov.u32 	%r54, %ntid.x;
	mov.u32 	%r55, %tid.x;
	mad.lo.s32 	%r1, %r53, %r54, %r55;
	setp.ge.u32 	%p1, %r1, %r52;
	@%p1 bra 	$L__BB13_108;
	cvta.to.global.u64 	%rd10, %rd6;
	cvta.to.global.u64 	%rd11, %rd7;
	cvta.to.global.u64 	%rd12, %rd8;
	mul.wide.s32 	%rd13, %r1, 4;
	add.s64 	%rd2, %rd10, %rd13;
	ld.global.u32 	%r6, [%rd2];
	add.s64 	%rd14, %rd11, %rd13;
	ld.global.u32 	%r3, [%rd14];
	mul.wide.s32 	%rd15, %r6, 4;
	add.s64 	%rd16, %rd12, %rd15;
	ld.global.u32 	%r4, [%rd16+-4];
	setp.eq.s32 	%p2, %r1, 0;
	@%p2 bra 	$L__BB13_3;
	ld.global.u32 	%r56, [%rd2+-4];
	sub.s32 	%r6, %r6, %r56;
$L__BB13_3:
	and.b32  	%r57, %r4, 1;
	setp.eq.b32 	%p3, %r57, 1;
	not.pred 	%p4, %p3;
	@%p4 bra 	$L__BB13_17;
	and.b32  	%r7, %r4, 3;
	or.b32  	%r8, %r7, -128;
	setp.lt.s32 	%p5, %r6, 33554432;
	@%p5 bra 	$L__BB13_16;
	max.u32 	%r58, %r6, 67108862;
	add.s32 	%r59, %r58, -67108862;
	add.s32 	%r60, %r58, -33554432;
	mul.hi.u32 	%r61, %r60, 129;
	sub.s32 	%r62, %r60, %r61;
	shr.u32 	%r63, %r62, 1;
	add.s32 	%r64, %r63, %r61;
	shr.u32 	%r9, %r64, 24;
	add.s32 	%r10, %r9, 1;
	and.b32  	%r11, %r10, 7;
	setp.lt.u32 	%p6, %r59, 201326587;
	mov.u32 	%r317, %r3;
	@%p6 bra 	$L__BB13_8;
	and.b32  	%r65, %r10, 504;
	neg.s32 	%r315, %r65;
	add.s64 	%rd3, %rd1, 16;
	mov.u32 	%r317, %r3;
$L__BB13_7:
	.pragma "nounroll";
	mul.wide.s32 	%rd17, %r317, 4;
	add.s64 	%rd18, %rd3, %rd17;
	st.global.u32 	[%rd18+-16], %r8;
	st.global.u32 	[%rd18+-12], %r8;
	st.global.u32 	[%rd18+-8], %r8;
	st.global.u32 	[%rd18+-4], %r8;
	st.global.u32 	[%rd18], %r8;
	st.global.u32 	[%rd18+4], %r8;
	st.global.u32 	[%rd18+8], %r8;
	st.global.u32 	[%rd18+12], %r8;
	add.s32 	%r317, %r317, 8;
	add.s32 	%r315, %r315, 8;
	setp.ne.s32 	%p7, %r315, 0;
	@%p7 bra 	$L__BB13_7;
$L__BB13_8:
	setp.eq.s32 	%p8, %r11, 0;
	@%p8 bra 	$L__BB13_16;
	setp.lt.u32 	%p9, %r11, 4;
	@%p9 bra 	$L__BB13_11;
	mul.wide.s32 	%rd19, %r317, 4;
	add.s64 	%rd20, %rd1, %rd19;
	st.global.u32 	[%rd20], %r8;
	st.global.u32 	[%rd20+4], %r8;
	st.global.u32 	[%rd20+8], %r8;
	st.global.u32 	[%rd20+12], %r8;
	add.s32 	%r317, %r317, 4;
$L__BB13_11:
	and.b32  	%r66, %r10, 3;
	setp.eq.s32 	%p10, %r66, 0;
	@%p10 bra 	$L__BB13_16;
	setp.eq.s32 	%p11, %r66, 1;
	@%p11 bra 	$L__BB13_14;
	mul.wide.s32 	%rd21, %r317, 4;
	add.s64 	%rd22, %rd1, %rd21;
	st.global.u32 	[%rd22], %r8;
	st.global.u32 	[%rd22+4], %r8;
	add.s32 	%r317, %r317, 2;
$L__BB13_14:
	and.b32  	%r67, %r9, 1;
	setp.eq.b32 	%p12, %r67, 1;
	@%p12 bra 	$L__BB13_16;
	mul.wide.s32 	%rd23, %r317, 4;
	add.s64 	%rd24, %rd1, %rd23;
	st.global.u32 	[%rd24], %r8;
$L__BB13_16:
	shl.b32 	%r68, %r6, 7;
	or.b32  	%r69, %r68, %r7;
	mul.wide.s32 	%rd25, %r3, 4;
	add.s64 	%rd26, %rd1, %rd25;
	st.global.u32 	[%rd26], %r69;
	bra.uni 	$L__BB13_108;
$L__BB13_17:
	shr.u32 	%r71, %r4, 31;
	shr.u32 	%r72, %r4, 30;
	and.b32  	%r73, %r72, 1;
	add.s32 	%r74, %r73, %r71;
	shr.u32 	%r75, %r4, 29;
	and.b32  	%r76, %r75, 1;
	add.s32 	%r77, %r74, %r76;
	shr.u32 	%r78, %r4, 28;
	and.b32  	%r79, %r78, 1;
	add.s32 	%r80, %r77, %r79;
	shr.u32 	%r81, %r4, 27;
	and.b32  	%r82, %r81, 1;
	add.s32 	%r83, %r80, %r82;
	shr.u32 	%r84, %r4, 26;
	and.b32  	%r85, %r84, 1;
	add.s32 	%r86, %r83, %r85;
	shr.u32 	%r87, %r4, 25;
	and.b32  	%r88, %r87, 1;
	add.s32 	%r89, %r86, %r88;
	shr.u32 	%r90, %r4, 24;
	and.b32  	%r91, %r90, 1;
	add.s32 	%r92, %r89, %r91;
	shr.u32 	%r93, %r4, 23;
	and.b32  	%r94, %r93, 1;
	add.s32 	%r95, %r92, %r94;
	shr.u32 	%r96, %r4, 22;
	and.b32  	%r97, %r96, 1;
	add.s32 	%r98, %r95, %r97;
	shr.u32 	%r99, %r4, 21;
	and.b32  	%r100, %r99, 1;
	add.s32 	%r101, %r98, %r100;
	shr.u32 	%r102, %r4, 20;
	and.b32  	%r103, %r102, 1;
	add.s32 	%r104, %r101, %r103;
	shr.u32 	%r105, %r4, 19;
	and.b32  	%r106, %r105, 1;
	add.s32 	%r107, %r104, %r106;
	shr.u32 	%r108, %r4, 18;
	and.b32  	%r109, %r108, 1;
	add.s32 	%r110, %r107, %r109;
	shr.u32 	%r111, %r4, 17;
	and.b32  	%r112, %r111, 1;
	add.s32 	%r113, %r110, %r112;
	shr.u32 	%r114, %r4, 16;
	and.b32  	%r115, %r114, 1;
	add.s32 	%r116, %r113, %r115;
	shr.u32 	%r117, %r4, 15;
	and.b32  	%r118, %r117, 1;
	add.s32 	%r119, %r116, %r118;
	shr.u32 	%r120, %r4, 14;
	and.b32  	%r121, %r120, 1;
	add.s32 	%r122, %r119, %r121;
	shr.u32 	%r123, %r4, 13;
	and.b32  	%r124, %r123, 1;
	add.s32 	%r125, %r122, %r124;
	shr.u32 	%r126, %r4, 12;
	and.b32  	%r127, %r126, 1;
	add.s32 	%r128, %r125, %r127;
	shr.u32 	%r129, %r4, 11;
	and.b32  	%r130, %r129, 1;
	add.s32 	%r131, %r128, %r130;
	shr.u32 	%r132, %r4, 10;
	and.b32  	%r133, %r132, 1;
	add.s32 	%r134, %r131, %r133;
	shr.u32 	%r135, %r4, 9;
	and.b32  	%r136, %r135, 1;
	add.s32 	%r137, %r134, %r136;
	shr.u32 	%r138, %r4, 8;
	and.b32  	%r139, %r138, 1;
	add.s32 	%r140, %r137, %r139;
	shr.u32 	%r141, %r4, 7;
	and.b32  	%r142, %r141, 1;
	add.s32 	%r143, %r140, %r142;
	shr.u32 	%r144, %r4, 6;
	and.b32  	%r145, %r144, 1;
	add.s32 	%r146, %r143, %r145;
	shr.u32 	%r147, %r4, 5;
	and.b32  	%r148, %r147, 1;
	add.s32 	%r149, %r146, %r148;
	shr.u32 	%r150, %r4, 4;
	and.b32  	%r151, %r150, 1;
	add.s32 	%r152, %r149, %r151;
	shr.u32 	%r153, %r4, 3;
	and.b32  	%r154, %r153, 1;
	add.s32 	%r155, %r152, %r154;
	shr.u32 	%r156, %r4, 2;
	and.b32  	%r157, %r156, 1;
	add.s32 	%r158, %r155, %r157;
	shr.u32 	%r159, %r4, 1;
	and.b32  	%r160, %r159, 1;
	add.s32 	%r70, %r158, %r160;
	setp.eq.s32 	%p13, %r70, 30;
	@%p13 bra 	$L__BB13_63;
	setp.ne.s32 	%p14, %r70, 1;
	@%p14 bra 	$L__BB13_107;
	setp.lt.s32 	%p54, %r4, 0;
	mov.b32 	%r320, 4;
	@%p54 bra 	$L__BB13_50;
	and.b32  	%r240, %r4, 1073741824;
	setp.ne.s32 	%p55, %r240, 0;
	mov.b32 	%r320, 8;
	@%p55 bra 	$L__BB13_50;
	and.b32  	%r242, %r4, 536870912;
	setp.ne.s32 	%p56, %r242, 0;
	mov.b32 	%r320, 12;
	@%p56 bra 	$L__BB13_50;
	and.b32  	%r244, %r4, 268435456;
	setp.ne.s32 	%p57, %r244, 0;
	mov.b32 	%r320, 16;
	@%p57 bra 	$L__BB13_50;
	and.b32  	%r246, %r4, 134217728;
	setp.ne.s32 	%p58, %r246, 0;
	mov.b32 	%r320, 20;
	@%p58 bra 	$L__BB13_50;
	and.b32  	%r248, %r4, 67108864;
	setp.ne.s32 	%p59, %r248, 0;
	mov.b32 	%r320, 24;
	@%p59 bra 	$L__BB13_50;
	and.b32  	%r250, %r4, 33554432;
	setp.ne.s32 	%p60, %r250, 0;
	mov.b32 	%r320, 28;
	@%p60 bra 	$L__BB13_50;
	and.b32  	%r252, %r4, 16777216;
	setp.ne.s32 	%p61, %r252, 0;
	mov.b32 	%r320, 32;
	@%p61 bra 	$L__BB13_50;
	and.b32  	%r254, %r4, 8388608;
	setp.ne.s32 	%p62, %r254, 0;
	mov.b32 	%r320, 36;
	@%p62 bra 	$L__BB13_50;
	and.b32  	%r256, %r4, 4194304;
	setp.ne.s32 	%p63, %r256, 0;
	mov.b32 	%r320, 40;
	@%p63 bra 	$L__BB13_50;
	and.b32  	%r258, %r4, 2097152;
	setp.ne.s32 	%p64, %r258, 0;
	mov.b32 	%r320, 44;
	@%p64 bra 	$L__BB13_50;
	and.b32  	%r260, %r4, 1048576;
	setp.ne.s32 	%p65, %r260, 0;
	mov.b32 	%r320, 48;
	@%p65 bra 	$L__BB13_50;
	and.b32  	%r262, %r4, 524288;
	setp.ne.s32 	%p66, %r262, 0;
	mov.b32 	%r320, 52;
	@%p66 bra 	$L__BB13_50;
	and.b32  	%r264, %r4, 262144;
	setp.ne.s32 	%p67, %r264, 0;
	mov.b32 	%r320, 56;
	@%p67 bra 	$L__BB13_50;
	and.b32  	%r266, %r4, 131072;
	setp.ne.s32 	%p68, %r266, 0;
	mov.b32 	%r320, 60;
	@%p68 bra 	$L__BB13_50;
	and.b32  	%r268, %r4, 65536;
	setp.ne.s32 	%p69, %r268, 0;
	mov.b32 	%r320, 64;
	@%p69 bra 	$L__BB13_50;
	and.b32  	%r270, %r4, 32768;
	setp.ne.s32 	%p70, %r270, 0;
	mov.b32 	%r320, 68;
	@%p70 bra 	$L__BB13_50;
	and.b32  	%r272, %r4, 16384;
	setp.ne.s32 	%p71, %r272, 0;
	mov.b32 	%r320, 72;
	@%p71 bra 	$L__BB13_50;
	and.b32  	%r274, %r4, 8192;
	setp.ne.s32 	%p72, %r274, 0;
	mov.b32 	%r320, 76;
	@%p72 bra 	$L__BB13_50;
	and.b32  	%r276, %r4, 4096;
	setp.ne.s32 	%p73, %r276, 0;
	mov.b32 	%r320, 80;
	@%p73 bra 	$L__BB13_50;
	and.b32  	%r278, %r4, 2048;
	setp.ne.s32 	%p74, %r278, 0;
	mov.b32 	%r320, 84;
	@%p74 bra 	$L__BB13_50;
	and.b32  	%r280, %r4, 1024;
	setp.ne.s32 	%p75, %r280, 0;
	mov.b32 	%r320, 88;
	@%p75 bra 	$L__BB13_50;
	and.b32  	%r282, %r4, 512;
	setp.ne.s32 	%p76, %r282, 0;
	mov.b32 	%r320, 92;
	@%p76 bra 	$L__BB13_50;
	and.b32  	%r284, %r4, 256;
	setp.ne.s32 	%p77, %r284, 0;
	mov.b32 	%r320, 96;
	@%p77 bra 	$L__BB13_50;
	and.b32  	%r286, %r4, 128;
	setp.ne.s32 	%p78, %r286, 0;
	mov.b32 	%r320, 100;
	@%p78 bra 	$L__BB13_50;
	and.b32  	%r288, %r4, 64;
	setp.ne.s32 	%p79, %r288, 0;
	mov.b32 	%r320, 104;
	@%p79 bra 	$L__BB13_50;
	and.b32  	%r290, %r4, 32;
	setp.ne.s32 	%p80, %r290, 0;
	mov.b32 	%r320, 108;
	@%p80 bra 	$L__BB13_50;
	and.b32  	%r292, %r4, 16;
	setp.ne.s32 	%p81, %r292, 0;
	mov.b32 	%r320, 112;
	@%p81 bra 	$L__BB13_50;
	and.b32  	%r294, %r4, 8;
	setp.ne.s32 	%p82, %r294, 0;
	mov.b32 	%r320, 116;
	@%p82 bra 	$L__BB13_50;
	and.b32  	%r296, %r4, 4;
	setp.ne.s32 	%p83, %r296, 0;
	mov.b32 	%r320, 120;
	@%p83 bra 	$L__BB13_50;
	setp.eq.s32 	%p84, %r4, 0;
	selp.b32 	%r320, 0, 124, %p84;
$L__BB13_50:
	setp.lt.s32 	%p85, %r6, 33554432;
	@%p85 bra 	$L__BB13_62;
	max.u32 	%r297, %r6, 67108862;
	add.s32 	%r298, %r297, -67108862;
	add.s32 	%r299, %r297, -33554432;
	mul.hi.u32 	%r300, %r299, 129;
	sub.s32 	%r301, %r299, %r300;
	shr.u32 	%r302, %r301, 1;
	add.s32 	%r303, %r302, %r300;
	shr.u32 	%r24, %r303, 24;
	add.s32 	%r25, %r24, 1;
	and.b32  	%r26, %r25, 7;
	setp.lt.u32 	%p86, %r298, 201326587;
	mov.u32 	%r323, %r3;
	@%p86 bra 	$L__BB13_54;
	and.b32  	%r304, %r25, 504;
	neg.s32 	%r321, %r304;
	add.s64 	%rd4, %rd1, 16;
	mov.u32 	%r323, %r3;
$L__BB13_53:
	.pragma "nounroll";
	mul.wide.s32 	%rd37, %r323, 4;
	add.s64 	%rd38, %rd4, %rd37;
	mov.b32 	%r305, -127;
	st.global.u32 	[%rd38+-16], %r305;
	st.global.u32 	[%rd38+-12], %r305;
	st.global.u32 	[%rd38+-8], %r305;
	st.global.u32 	[%rd38+-4], %r305;
	st.global.u32 	[%rd38], %r305;
	st.global.u32 	[%rd38+4], %r305;
	st.global.u32 	[%rd38+8], %r305;
	st.global.u32 	[%rd38+12], %r305;
	add.s32 	%r323, %r323, 8;
	add.s32 	%r321, %r321, 8;
	setp.ne.s32 	%p87, %r321, 0;
	@%p87 bra 	$L__BB13_53;
$L__BB13_54:
	setp.eq.s32 	%p88, %r26, 0;
	@%p88 bra 	$L__BB13_62;
	setp.lt.u32 	%p89, %r26, 4;
	@%p89 bra 	$L__BB13_57;
	mul.wide.s32 	%rd39, %r323, 4;
	add.s64 	%rd40, %rd1, %rd39;
	mov.b32 	%r306, -127;
	st.global.u32 	[%rd40], %r306;
	st.global.u32 	[%rd40+4], %r306;
	st.global.u32 	[%rd40+8], %r306;
	st.global.u32 	[%rd40+12], %r306;
	add.s32 	%r323, %r323, 4;
$L__BB13_57:
	and.b32  	%r307, %r25, 3;
	setp.eq.s32 	%p90, %r307, 0;
	@%p90 bra 	$L__BB13_62;
	setp.eq.s32 	%p91, %r307, 1;
	@%p91 bra 	$L__BB13_60;
	mul.wide.s32 	%rd41, %r323, 4;
	add.s64 	%rd42, %rd1, %rd41;
	mov.b32 	%r308, -127;
	st.global.u32 	[%rd42], %r308;
	st.global.u32 	[%rd42+4], %r308;
	add.s32 	%r323, %r323, 2;
$L__BB13_60:
	and.b32  	%r309, %r24, 1;
	setp.eq.b32 	%p92, %r309, 1;
	@%p92 bra 	$L__BB13_62;
	mul.wide.s32 	%rd43, %r323, 4;
	add.s64 	%rd44, %rd1, %rd43;
	mov.b32 	%r310, -127;
	st.global.u32 	[%rd44], %r310;
$L__BB13_62:
	shl.b32 	%r311, %r6, 7;
	or.b32  	%r312, %r311, %r320;
	add.s32 	%r313, %r312, 1;
	mul.wide.s32 	%rd45, %r3, 4;
	add.s64 	%rd46, %rd1, %rd45;
	st.global.u32 	[%rd46], %r313;
	bra.uni 	$L__BB13_108;
$L__BB13_63:
	setp.gt.s32 	%p15, %r4, -1;
	mov.b32 	%r326, 4;
	@%p15 bra 	$L__BB13_94;
	and.b32  	%r163, %r4, 1073741824;
	setp.eq.s32 	%p16, %r163, 0;
	mov.b32 	%r326, 8;
	@%p16 bra 	$L__BB13_94;
	and.b32  	%r165, %r4, 536870912;
	setp.eq.s32 	%p17, %r165, 0;
	mov.b32 	%r326, 12;
	@%p17 bra 	$L__BB13_94;
	and.b32  	%r167, %r4, 268435456;
	setp.eq.s32 	%p18, %r167, 0;
	mov.b32 	%r326, 16;
	@%p18 bra 	$L__BB13_94;
	and.b32  	%r169, %r4, 134217728;
	setp.eq.s32 	%p19, %r169, 0;
	mov.b32 	%r326, 20;
	@%p19 bra 	$L__BB13_94;
	and.b32  	%r171, %r4, 67108864;
	setp.eq.s32 	%p20, %r171, 0;
	mov.b32 	%r326, 24;
	@%p20 bra 	$L__BB13_94;
	and.b32  	%r173, %r4, 33554432;
	setp.eq.s32 	%p21, %r173, 0;
	mov.b32 	%r326, 28;
	@%p21 bra 	$L__BB13_94;
	and.b32  	%r175, %r4, 16777216;
	setp.eq.s32 	%p22, %r175, 0;
	mov.b32 	%r326, 32;
	@%p22 bra 	$L__BB13_94;
	and.b32  	%r177, %r4, 8388608;
	setp.eq.s32 	%p23, %r177, 0;
	mov.b32 	%r326, 36;
	@%p23 bra 	$L__BB13_94;
	and.b32  	%r179, %r4, 4194304;
	setp.eq.s32 	%p24, %r179, 0;
	mov.b32 	%r326, 40;
	@%p24 bra 	$L__BB13_94;
	and.b32  	%r181, %r4, 2097152;
	setp.eq.s32 	%p25, %r181, 0;
	mov.b32 	%r326, 44;
	@%p25 bra 	$L__BB13_94;
	and.b32  	%r183, %r4, 1048576;
	setp.eq.s32 	%p26, %r183, 0;
	mov.b32 	%r326, 48;
	@%p26 bra 	$L__BB13_94;
	and.b32  	%r185, %r4, 524288;
	setp.eq.s32 	%p27, %r185, 0;
	mov.b32 	%r326, 52;
	@%p27 bra 	$L__BB13_94;
	and.b32  	%r187, %r4, 262144;
	setp.eq.s32 	%p28, %r187, 0;
	mov.b32 	%r326, 56;
	@%p28 bra 	$L__BB13_94;
	and.b32  	%r189, %r4, 131072;
	setp.eq.s32 	%p29, %r189, 0;
	mov.b32 	%r326, 60;
	@%p29 bra 	$L__BB13_94;
	and.b32  	%r191, %r4, 65536;
	setp.eq.s32 	%p30, %r191, 0;
	mov.b32 	%r326, 64;
	@%p30 bra 	$L__BB13_94;
	and.b32  	%r193, %r4, 32768;
	setp.eq.s32 	%p31, %r193, 0;
	mov.b32 	%r326, 68;
	@%p31 bra 	$L__BB13_94;
	and.b32  	%r195, %r4, 16384;
	setp.eq.s32 	%p32, %r195, 0;
	mov.b32 	%r326, 72;
	@%p32 bra 	$L__BB13_94;
	and.b32  	%r197, %r4, 8192;
	setp.eq.s32 	%p33, %r197, 0;
	mov.b32 	%r326, 76;
	@%p33 bra 	$L__BB13_94;
	and.b32  	%r199, %r4, 4096;
	setp.eq.s32 	%p34, %r199, 0;
	mov.b32 	%r326, 80;
	@%p34 bra 	$L__BB13_94;
	and.b32  	%r201, %r4, 2048;
	setp.eq.s32 	%p35, %r201, 0;
	mov.b32 	%r326, 84;
	@%p35 bra 	$L__BB13_94;
	and.b32  	%r203, %r4, 1024;
	setp.eq.s32 	%p36, %r203, 0;
	mov.b32 	%r326, 88;
	@%p36 bra 	$L__BB13_94;
	and.b32  	%r205, %r4, 512;
	setp.eq.s32 	%p37, %r205, 0;
	mov.b32 	%r326, 92;
	@%p37 bra 	$L__BB13_94;
	and.b32  	%r207, %r4, 256;
	setp.eq.s32 	%p38, %r207, 0;
	mov.b32 	%r326, 96;
	@%p38 bra 	$L__BB13_94;
	and.b32  	%r209, %r4, 128;
	setp.eq.s32 	%p39, %r209, 0;
	mov.b32 	%r326, 100;
	@%p39 bra 	$L__BB13_94;
	and.b32  	%r211, %r4, 64;
	setp.eq.s32 	%p40, %r211, 0;
	mov.b32 	%r326, 104;
	@%p40 bra 	$L__BB13_94;
	and.b32  	%r213, %r4, 32;
	setp.eq.s32 	%p41, %r213, 0;
	mov.b32 	%r326, 108;
	@%p41 bra 	$L__BB13_94;
	and.b32  	%r215, %r4, 16;
	setp.eq.s32 	%p42, %r215, 0;
	mov.b32 	%r326, 112;
	@%p42 bra 	$L__BB13_94;
	and.b32  	%r217, %r4, 8;
	setp.eq.s32 	%p43, %r217, 0;
	mov.b32 	%r326, 116;
	@%p43 bra 	$L__BB13_94;
	and.b32  	%r219, %r4, 4;
	setp.eq.s32 	%p44, %r219, 0;
	mov.b32 	%r326, 120;
	@%p44 bra 	$L__BB13_94;
	and.b32  	%r220, %r4, 2;
	setp.eq.s32 	%p45, %r220, 0;
	selp.b32 	%r326, 124, 128, %p45;
$L__BB13_94:
	setp.lt.s32 	%p46, %r6, 33554432;
	@%p46 bra 	$L__BB13_106;
	max.u32 	%r221, %r6, 67108862;
	add.s32 	%r222, %r221, -67108862;
	add.s32 	%r223, %r221, -33554432;
	mul.hi.u32 	%r224, %r223, 129;
	sub.s32 	%r225, %r223, %r224;
	shr.u32 	%r226, %r225, 1;
	add.s32 	%r227, %r226, %r224;
	shr.u32 	%r39, %r227, 24;
	add.s32 	%r40, %r39, 1;
	and.b32  	%r41, %r40, 7;
	setp.lt.u32 	%p47, %r222, 201326587;
	mov.u32 	%r329, %r3;
	@%p47 bra 	$L__BB13_98;
	and.b32  	%r228, %r40, 504;
	neg.s32 	%r327, %r228;
	add.s64 	%rd5, %rd1, 16;
	mov.u32 	%r329, %r3;
$L__BB13_97:
	.pragma "nounroll";
	mul.wide.s32 	%rd27, %r329, 4;
	add.s64 	%rd28, %rd5, %rd27;
	mov.b32 	%r229, -125;
	st.global.u32 	[%rd28+-16], %r229;
	st.global.u32 	[%rd28+-12], %r229;
	st.global.u32 	[%rd28+-8], %r229;
	st.global.u32 	[%rd28+-4], %r229;
	st.global.u32 	[%rd28], %r229;
	st.global.u32 	[%rd28+4], %r229;
	st.global.u32 	[%rd28+8], %r229;
	st.global.u32 	[%rd28+12], %r229;
	add.s32 	%r329, %r329, 8;
	add.s32 	%r327, %r327, 8;
	setp.ne.s32 	%p48, %r327, 0;
	@%p48 bra 	$L__BB13_97;
$L__BB13_98:
	setp.eq.s32 	%p49, %r41, 0;
	@%p49 bra 	$L__BB13_106;
	setp.lt.u32 	%p50, %r41, 4;
	@%p50 bra 	$L__BB13_101;
	mul.wide.s32 	%rd29, %r329, 4;
	add.s64 	%rd30, %rd1, %rd29;
	mov.b32 	%r230, -125;
	st.global.u32 	[%rd30], %r230;
	st.global.u32 	[%rd30+4], %r230;
	st.global.u32 	[%rd30+8], %r230;
	st.global.u32 	[%rd30+12], %r230;
	add.s32 	%r329, %r329, 4;
$L__BB13_101:
	and.b32  	%r231, %r40, 3;
	setp.eq.s32 	%p51, %r231, 0;
	@%p51 bra 	$L__BB13_106;
	setp.eq.s32 	%p52, %r231, 1;
	@%p52 bra 	$L__BB13_104;
	mul.wide.s32 	%rd31, %r329, 4;
	add.s64 	%rd32, %rd1, %rd31;
	mov.b32 	%r232, -125;
	st.global.u32 	[%rd32], %r232;
	st.global.u32 	[%rd32+4], %r232;
	add.s32 	%r329, %r329, 2;
$L__BB13_104:
	and.b32  	%r233, %r39, 1;
	setp.eq.b32 	%p53, %r233, 1;
	@%p53 bra 	$L__BB13_106;
	mul.wide.s32 	%rd33, %r329, 4;
	add.s64 	%rd34, %rd1, %rd33;
	mov.b32 	%r234, -125;
	st.global.u32 	[%rd34], %r234;
$L__BB13_106:
	shl.b32 	%r235, %r6, 7;
	add.s32 	%r236, %r235, %r326;
	add.s32 	%r237, %r236, 3;
	mul.wide.s32 	%rd35, %r3, 4;
	add.s64 	%rd36, %rd1, %rd35;
	st.global.u32 	[%rd36], %r237;
	bra.uni 	$L__BB13_108;
$L__BB13_107:
	mul.wide.s32 	%rd47, %r3, 4;
	add.s64 	%rd48, %rd1, %rd47;
	st.global.u32 	[%rd48], %r4;
$L__BB13_108:
	ret;

}
	// .globl	_Z5initSjPjS_
.visible .entry _Z5initSjPjS_(
	.param .u32 _Z5initSjPjS__param_0,
	.param .u64 .ptr .align 1 _Z5initSjPjS__param_1,
	.param .u64 .ptr .align 1 _Z5initSjPjS__param_2
)
{
	.reg .pred 	%p<3>;
	.reg .b32 	%r<10>;
	.reg .b64 	%rd<11>;

	ld.param.u32 	%r3, [_Z5initSjPjS__param_0];
	ld.param.u64 	%rd2, [_Z5initSjPjS__param_1];
	ld.param.u64 	%rd3, [_Z5initSjPjS__param_2];
	cvta.to.global.u64 	%rd1, %rd3;
	mov.u32 	%r4, %ctaid.x;
	mov.u32 	%r5, %ntid.x;
	mov.u32 	%r6, %tid.x;
	mad.lo.s32 	%r1, %r4, %r5, %r6;
	setp.ge.u32 	%p1, %r1, %r3;
	@%p1 bra 	$L__BB14_4;
	cvta.to.global.u64 	%rd4, %rd2;
	mul.wide.s32 	%rd5, %r1, 4;
	add.s64 	%rd6, %rd4, %rd5;
	ld.global.u32 	%r2, [%rd6];
	and.b32  	%r7, %r2, 1;
	setp.eq.b32 	%p2, %r7, 1;
	@%p2 bra 	$L__BB14_3;
	add.s64 	%rd10, %rd1, %rd5;
	mov.b32 	%r9, 1;
	st.global.u32 	[%rd10], %r9;
	bra.uni 	$L__BB14_4;
$L__BB14_3:
	shr.u32 	%r8, %r2, 7;
	add.s64 	%rd8, %rd1, %rd5;
	st.global.u32 	[%rd8], %r8;
$L__BB14_4:
	ret;

}
	// .globl	_Z12decomp_initFjPjS_
.visible .entry _Z12decomp_initFjPjS_(
	.param .u32 _Z12decomp_initFjPjS__param_0,
	.param .u64 .ptr .align 1 _Z12decomp_initFjPjS__param_1,
	.param .u64 .ptr .align 1 _Z12decomp_initFjPjS__param_2
)
{
	.reg .pred 	%p<4>;
	.reg .b32 	%r<9>;
	.reg .b64 	%rd<9>;

	ld.param.u32 	%r2, [_Z12decomp_initFjPjS__param_0];
	ld.param.u64 	%rd1, [_Z12decomp_initFjPjS__param_1];
	ld.param.u64 	%rd2, [_Z12decomp_initFjPjS__param_2];
	mov.u32 	%r3, %ctaid.x;
	mov.u32 	%r4, %ntid.x;
	mov.u32 	%r5, %tid.x;
	mad.lo.s32 	%r1, %r3, %r4, %r5;
	setp.ge.u32 	%p1, %r1, %r2;
	setp.lt.s32 	%p2, %r1, 1;
	or.pred  	%p3, %p1, %p2;
	@%p3 bra 	$L__BB15_2;
	cvta.to.global.u64 	%rd3, %rd1;
	cvta.to.global.u64 	%rd4, %rd2;
	mul.wide.u32 	%rd5, %r1, 4;
	add.s64 	%rd6, %rd3, %rd5;
	ld.global.u32 	%r6, [%rd6];
	add.s32 	%r7, %r6, -1;
	mul.wide.u32 	%rd7, %r7, 4;
	add.s64 	%rd8, %rd4, %rd7;
	mov.b32 	%r8, 1;
	st.global.u32 	[%rd8], %r8;
$L__BB15_2:
	ret;

}
	// .globl	_Z9generateEjPjS_S_
.visible .entry _Z9generateEjPjS_S_(
	.param .u32 _Z9generateEjPjS_S__param_0,
	.param .u64 .ptr .align 1 _Z9generateEjPjS_S__param_1,
	.param .u64 .ptr .align 1 _Z9generateEjPjS_S__param_2,
	.param .u64 .ptr .align 1 _Z9generateEjPjS_S__param_3
)
{
	.reg .pred 	%p<9>;
	.reg .b32 	%r<25>;
	.reg .b64 	%rd<15>;

	ld.param.u32 	%r5, [_Z9generateEjPjS_S__param_0];
	ld.param.u64 	%rd4, [_Z9generateEjPjS_S__param_1];
	ld.param.u64 	%rd5, [_Z9generateEjPjS_S__param_2];
	ld.param.u64 	%rd6, [_Z9generateEjPjS_S__param_3];
	cvta.to.global.u64 	%rd1, %rd6;
	mov.u32 	%r6, %ctaid.x;
	mov.u32 	%r7, %ntid.x;
	mov.u32 	%r8, %tid.x;
	mad.lo.s32 	%r1, %r6, %r7, %r8;
	setp.ge.u32 	%p1, %r1, %r5;
	@%p1 bra 	$L__BB16_7;
	cvta.to.global.u64 	%rd7, %rd4;
	cvta.to.global.u64 	%rd8, %rd5;
	mul.wide.s32 	%rd9, %r1, 4;
	add.s64 	%rd2, %rd7, %rd9;
	ld.global.u32 	%r9, [%rd2];
	mul.wide.u32 	%rd10, %r9, 4;
	add.s64 	%rd11, %rd8, %rd10;
	ld.global.u32 	%r2, [%rd11];
	and.b32  	%r10, %r2, 1;
	setp.eq.b32 	%p2, %r10, 1;
	@%p2 bra 	$L__BB16_3;
	add.s64 	%rd14, %rd1, %rd9;
	st.global.u32 	[%rd14], %r2;
	bra.uni 	$L__BB16_7;
$L__BB16_3:
	shl.b32 	%r11, %r2, 30;
	shr.s32 	%r12, %r11, 31;
	and.b32  	%r3, %r12, -2;
	add.s64 	%rd3, %rd1, %rd9;
	st.global.u32 	[%rd3], %r3;
	ld.global.u32 	%r13, [%rd2];
	ld.global.u32 	%r14, [%rd2+4];
	setp.eq.s32 	%p3, %r13, %r14;
	add.s32 	%r15, %r5, -1;
	setp.ne.s32 	%p4, %r1, %r15;
	and.pred  	%p5, %p4, %p3;
	and.b32  	%r16, %r2, 124;
	setp.eq.s32 	%p6, %r16, 0;
	or.pred  	%p7, %p6, %p5;
	@%p7 bra 	$L__BB16_7;
	shr.u32 	%r17, %r2, 2;
	and.b32  	%r18, %r17, 31;
	sub.s32 	%r19, 32, %r18;
	mov.b32 	%r20, 1;
	shl.b32 	%r4, %r20, %r19;
	and.b32  	%r21, %r3, %r4;
	setp.eq.s32 	%p8, %r21, 0;
	@%p8 bra 	$L__BB16_6;
	not.b32 	%r22, %r4;
	and.b32  	%r23, %r3, %r22;
	st.global.u32 	[%rd3], %r23;
	bra.uni 	$L__BB16_7;
$L__BB16_6:
	or.b32  	%r24, %r3, %r4;
	st.global.u32 	[%rd3], %r24;
$L__BB16_7:
	ret;

}


// ===== COMPILED SASS (sm_100) =====

	.target	sm_100

	.elftype	@"ET_EXEC"


//--------------------- .note.nv.tkinfo           --------------------------
	.section	.note.nv.tkinfo,"",@"SHT_NOTE"
	.sectionflags	@"SHF_NOTE_NV_TKINFO"
	.tkinfo
        /*0018*/ 	.word	0x00000002
        /*0030*/ 	.string	""
        /*0030*/ 	.string	"ptxas"
        /*0030*/ 	.string	"Cuda compilation tools, release 13.0, V13.0.88"
        /*0030*/ 	.string	"Build cuda_13.0.r13.0/compiler.36424714_0"
        /*0030*/ 	.string	"-arch sm_100 -m 64 "



//--------------------- .note.nv.cuinfo           --------------------------
	.section	.note.nv.cuinfo,"",@"SHT_NOTE"
	.sectionflags	@"SHF_NOTE_NV_CUINFO"
        /*0018*/ 	.short	0x0002
        /*001a*/ 	.short	0x0064
        /*001c*/ 	.short	0x0082
	.zero		2


//--------------------- .nv.info                  --------------------------
	.section	.nv.info,"",@"SHT_CUDA_INFO"
	.align	4


	//----- nvinfo : EIATTR_REGCOUNT
	.align		4
        /*0000*/ 	.byte	0x04, 0x2f
        /*0002*/ 	.short	(.L_2 - .L_1)
	.align		4
.L_1:
        /*0004*/ 	.word	index@(_Z14extractLengthsPjS_j)
        /*0008*/ 	.word	0x0000000c


	//----- nvinfo : EIATTR_FRAME_SIZE
	.align		4
.L_2:
        /*000c*/ 	.byte	0x04, 0x11
        /*000e*/ 	.short	(.L_4 - .L_3)
	.align		4
.L_3:
        /*0010*/ 	.word	index@(_Z14extractLengthsPjS_j)
        /*0014*/ 	.word	0x00000000


	//----- nvinfo : EIATTR_REGCOUNT
	.align		4
.L_4:
        /*0018*/ 	.byte	0x04, 0x2f
        /*001a*/ 	.short	(.L_6 - .L_5)
	.align		4
.L_5:
        /*001c*/ 	.word	index@(_Z7markBitPjjj)
        /*0020*/ 	.word	0x00000008


	//----- nvinfo : EIATTR_FRAME_SIZE
	.align		4
.L_6:
        /*0024*/ 	.byte	0x04, 0x11
        /*0026*/ 	.short	(.L_8 - .L_7)
	.align		4
.L_7:
        /*0028*/ 	.word	index@(_Z7markBitPjjj)
        /*002c*/ 	.word	0x00000000


	//----- nvinfo : EIATTR_REGCOUNT
	.align		4
.L_8:
        /*0030*/ 	.byte	0x04, 0x2f
        /*0032*/ 	.short	(.L_10 - .L_9)
	.align		4
.L_9:
        /*0034*/ 	.word	index@(_Z11commonStopsPjS_j)
        /*0038*/ 	.word	0x0000000c


	//----- nvinfo : EIATTR_FRAME_SIZE
	.align		4
.L_10:
        /*003c*/ 	.byte	0x04, 0x11
        /*003e*/ 	.short	(.L_12 - .L_11)
	.align		4
.L_11:
        /*0040*/ 	.word	index@(_Z11commonStopsPjS_j)
        /*0044*/ 	.word	0x00000000


	//----- nvinfo : EIATTR_REGCOUNT
	.align		4
.L_12:
        /*0048*/ 	.byte	0x04, 0x2f
        /*004a*/ 	.short	(.L_14 - .L_13)
	.align		4
.L_13:
        /*004c*/ 	.word	index@(_Z14fillArrayFlagsPjS_S_jS_S_)
        /*0050*/ 	.word	0x00000012


	//----- nvinfo : EIATTR_FRAME_SIZE
	.align		4
.L_14:
        /*0054*/ 	.byte	0x04, 0x11
        /*0056*/ 	.short	(.L_16 - .L_15)
	.align		4
.L_15:
        /*0058*/ 	.word	index@(_Z14fillArrayFlagsPjS_S_jS_S_)
        /*005c*/ 	.word	0x00000000


	//----- nvinfo : EIATTR_REGCOUNT
	.align		4
.L_16:
        /*0060*/ 	.byte	0x04, 0x2f
        /*0062*/ 	.short	(.L_18 - .L_17)
	.align		4
.L_17:
        /*0064*/ 	.word	index@(_Z12fillWithZeroPjj)
        /*0068*/ 	.word	0x00000008


	//----- nvinfo : EIATTR_FRAME_SIZE
	.align		4
.L_18:
        /*006c*/ 	.byte	0x04, 0x11
        /*006e*/ 	.short	(.L_20 - .L_19)
	.align		4
.L_19:
        /*0070*/ 	.word	index@(_Z12fillWithZeroPjj)
        /*0074*/ 	.word	0x00000000


	//----- nvinfo : EIATTR_REGCOUNT
	.align		4
.L_20:
        /*0078*/ 	.byte	0x04, 0x2f
        /*007a*/ 	.short	(.L_22 - .L_21)
	.align		4
.L_21:
        /*007c*/ 	.word	index@(_Z18finalComparisonANDPjS_S_S_S_j)
        /*0080*/ 	.word	0x0000000d


	//----- nvinfo : EIATTR_FRAME_SIZE
	.align		4
.L_22:
        /*0084*/ 	.byte	0x04, 0x11
        /*0086*/ 	.short	(.L_24 - .L_23)
	.align		4
.L_23:
        /*0088*/ 	.word	index@(_Z18finalComparisonANDPjS_S_S_S_j)
        /*008c*/ 	.word	0x00000000


	//----- nvinfo : EIATTR_REGCOUNT
	.align		4
.L_24:
        /*0090*/ 	.byte	0x04, 0x2f
        /*0092*/ 	.short	(.L_26 - .L_25)
	.align		4
.L_25:
        /*0094*/ 	.word	index@(_Z15calculate_sizesPjjS_)
        /*0098*/ 	.word	0x0000000a


	//----- nvinfo : EIATTR_FRAME_SIZE
	.align		4
.L_26:
        /*009c*/ 	.byte	0x04, 0x11
        /*009e*/ 	.short	(.L_28 - .L_27)
	.align		4
.L_27:
        /*00a0*/ 	.word	index@(_Z15calculate_sizesPjjS_)
        /*00a4*/ 	.word	0x00000000


	//----- nvinfo : EIATTR_REGCOUNT
	.align		4
.L_28:
        /*00a8*/ 	.byte	0x04, 0x2f
        /*00aa*/ 	.short	(.L_30 - .L_29)
	.align		4
.L_29:
        /*00ac*/ 	.word	index@(_Z7convertPjS_S_jS_)
        /*00b0*/ 	.word	0x0000000c


	//----- nvinfo : EIATTR_FRAME_SIZE
	.align		4
.L_30:
        /*00b4*/ 	.byte	0x04, 0x11
        /*00b6*/ 	.short	(.L_32 - .L_31)
	.align		4
.L_31:
        /*00b8*/ 	.word	index@(_Z7convertPjS_S_jS_)
        /*00bc*/ 	.word	0x00000000


	//----- nvinfo : EIATTR_REGCOUNT
	.align		4
.L_32:
        /*00c0*/ 	.byte	0x04, 0x2f
        /*00c2*/ 	.short	(.L_34 - .L_33)
	.align		4
.L_33:
        /*00c4*/ 	.word	index@(_Z26generateBitmapFromExtendedjPjPh)
        /*00c8*/ 	.word	0x00000020


	//----- nvinfo : EIATTR_FRAME_SIZE
	.align		4
.L_34:
        /*00cc*/ 	.byte	0x04, 0x11
        /*00ce*/ 	.short	(.L_36 - .L_35)
	.align		4
.L_35:
        /*00d0*/ 	.word	index@(_Z26generateBitmapFromExtendedjPjPh)
        /*00d4*/ 	.word	0x00000000


	//----- nvinfo : EIATTR_REGCOUNT
	.align		4
.L_36:
        /*00d8*/ 	.byte	0x04, 0x2f
        /*00da*/ 	.short	(.L_38 - .L_37)
	.align		4
.L_37:
        /*00dc*/ 	.word	index@(_Z22generateExtendedBitmapjPhPj)
        /*00e0*/ 	.word	0x0000001e


	//----- nvinfo : EIATTR_FRAME_SIZE
	.align		4
.L_38:
        /*00e4*/ 	.byte	0x04, 0x11
        /*00e6*/ 	.short	(.L_40 - .L_39)
	.align		4
.L_39:
        /*00e8*/ 	.word	index@(_Z22generateExtendedBitmapjPhPj)
        /*00ec*/ 	.word	0x00000010


	//----- nvinfo : EIATTR_REGCOUNT
	.align		4
.L_40:
        /*00f0*/ 	.byte	0x04, 0x2f
        /*00f2*/ 	.short	(.L_42 - .L_41)
	.align		4
.L_41:
        /*00f4*/ 	.word	index@(_Z5initFjPjS_)
        /*00f8*/ 	.word	0x0000000e


	//----- nvinfo : EIATTR_FRAME_SIZE
	.align		4
.L_42:
        /*00fc*/ 	.byte	0x04, 0x11
        /*00fe*/ 	.short	(.L_44 - .L_43)
	.align		4
.L_43:
        /*0100*/ 	.word	index@(_Z5initFjPjS_)
        /*0104*/ 	.word	0x00000000


	//----- nvinfo : EIATTR_REGCOUNT
	.align		4
.L_44:
        /*0108*/ 	.byte	0x04, 0x2f
        /*010a*/ 	.short	(.L_46 - .L_45)
	.align		4
.L_45:
        /*010c*/ 	.word	index@(_Z6initT1jPjS_S_)
        /*0110*/ 	.word	0x0000000a


	//----- nvinfo : EIATTR_FRAME_SIZE
	.align		4
.L_46:
        /*0114*/ 	.byte	0x04, 0x11
        /*0116*/ 	.short	(.L_48 - .L_47)
	.align		4
.L_47:
        /*0118*/ 	.word	index@(_Z6initT1jPjS_S_)
        /*011c*/ 	.word	0x00000000


	//----- nvinfo : EIATTR_REGCOUNT
	.align		4
.L_48:
        /*0120*/ 	.byte	0x04, 0x2f
        /*0122*/ 	.short	(.L_50 - .L_49)
	.align		4
.L_49:
        /*0124*/ 	.word	index@(_Z6initT2jPjS_)
        /*0128*/ 	.word	0x00000017


	//----- nvinfo : EIATTR_FRAME_SIZE
	.align		4
.L_50:
        /*012c*/ 	.byte	0x04, 0x11
        /*012e*/ 	.short	(.L_52 - .L_51)
	.align		4
.L_51:
        /*0130*/ 	.word	index@($__internal_0_$__cuda_sm20_div_rn_f64_full)
        /*0134*/ 	.word	0x00000000


	//----- nvinfo : EIATTR_FRAME_SIZE
	.align		4
.L_52:
        /*0138*/ 	.byte	0x04, 0x11
        /*013a*/ 	.short	(.L_54 - .L_53)
	.align		4
.L_53:
        /*013c*/ 	.word	index@(_Z6initT2jPjS_)
        /*0140*/ 	.word	0x00000000


	//----- nvinfo : EIATTR_REGCOUNT
	.align		4
.L_54:
        /*0144*/ 	.byte	0x04, 0x2f
        /*0146*/ 	.short	(.L_56 - .L_55)
	.align		4
.L_55:
        /*0148*/ 	.word	index@(_Z9generateCjPjS_S_S_)
        /*014c*/ 	.word	0x00000012


	//----- nvinfo : EIATTR_FRAME_SIZE
	.align		4
.L_56:
        /*0150*/ 	.byte	0x04, 0x11
        /*0152*/ 	.short	(.L_58 - .L_57)
	.align		4
.L_57:
        /*0154*/ 	.word	index@(_Z9generateCjPjS_S_S_)
        /*0158*/ 	.word	0x00000000


	//----- nvinfo : EIATTR_REGCOUNT
	.align		4
.L_58:
        /*015c*/ 	.byte	0x04, 0x2f
        /*015e*/ 	.short	(.L_60 - .L_59)
	.align		4
.L_59:
        /*0160*/ 	.word	index@(_Z5initSjPjS_)
        /*0164*/ 	.word	0x0000000c


	//----- nvinfo : EIATTR_FRAME_SIZE
	.align		4
.L_60:
        /*0168*/ 	.byte	0x04, 0x11
        /*016a*/ 	.short	(.L_62 - .L_61)
	.align		4
.L_61:
        /*016c*/ 	.word	index@(_Z5initSjPjS_)
        /*0170*/ 	.word	0x00000000


	//----- nvinfo : EIATTR_REGCOUNT
	.align		4
.L_62:
        /*0174*/ 	.byte	0x04, 0x2f
        /*0176*/ 	.short	(.L_64 - .L_63)
	.align		4
.L_63:
        /*0178*/ 	.word	index@(_Z12decomp_initFjPjS_)
        /*017c*/ 	.word	0x0000000c


	//----- nvinfo : EIATTR_FRAME_SIZE
	.align		4
.L_64:
        /*0180*/ 	.byte	0x04, 0x11
        /*0182*/ 	.short	(.L_66 - .L_65)
	.align		4
.L_65:
        /*0184*/ 	.word	index@(_Z12decomp_initFjPjS_)
        /*0188*/ 	.word	0x00000000


	//----- nvinfo : EIATTR_REGCOUNT
	.align		4
.L_66:
        /*018c*/ 	.byte	0x04, 0x2f
        /*018e*/ 	.short	(.L_68 - .L_67)
	.align		4
.L_67:
        /*0190*/ 	.word	index@(_Z9generateEjPjS_S_)
        /*0194*/ 	.word	0x00000010


	//----- nvinfo : EIATTR_FRAME_SIZE
	.align		4
.L_68:
        /*0198*/ 	.byte	0x04, 0x11
        /*019a*/ 	.short	(.L_70 - .L_69)
	.align		4
.L_69:
        /*019c*/ 	.word	index@(_Z9generateEjPjS_S_)
        /*01a0*/ 	.word	0x00000000


	//----- nvinfo : EIATTR_MIN_STACK_SIZE
	.align		4
.L_70:
        /*01a4*/ 	.byte	0x04, 0x12
        /*01a6*/ 	.short	(.L_72 - .L_71)
	.align		4
.L_71:
        /*01a8*/ 	.word	index@(_Z9generateEjPjS_S_)
        /*01ac*/ 	.word	0x00000000


	//----- nvinfo : EIATTR_MIN_STACK_SIZE
	.align		4
.L_72:
        /*01b0*/ 	.byte	0x04, 0x12
        /*01b2*/ 	.short	(.L_74 - .L_73)
	.align		4
.L_73:
        /*01b4*/ 	.word	index@(_Z12decomp_initFjPjS_)
        /*01b8*/ 	.word	0x00000000


	//----- nvinfo : EIATTR_MIN_STACK_SIZE
	.align		4
.L_74:
        /*01bc*/ 	.byte	0x04, 0x12
        /*01be*/ 	.short	(.L_76 - .L_75)
	.align		4
.L_75:
        /*01c0*/ 	.word	index@(_Z5initSjPjS_)
        /*01c4*/ 	.word	0x00000000


	//----- nvinfo : EIATTR_MIN_STACK_SIZE
	.align		4
.L_76:
        /*01c8*/ 	.byte	0x04, 0x12
        /*01ca*/ 	.short	(.L_78 - .L_77)
	.align		4
.L_77:
        /*01cc*/ 	.word	index@(_Z9generateCjPjS_S_S_)
        /*01d0*/ 	.word	0x00000000


	//----- nvinfo : EIATTR_MIN_STACK_SIZE
	.align		4
.L_78:
        /*01d4*/ 	.byte	0x04, 0x12
        /*01d6*/ 	.short	(.L_80 - .L_79)
	.align		4
.L_79:
        /*01d8*/ 	.word	index@(_Z6initT2jPjS_)
        /*01dc*/ 	.word	0x00000000


	//----- nvinfo : EIATTR_MIN_STACK_SIZE
	.align		4
.L_80:
        /*01e0*/ 	.byte	0x04, 0x12
        /*01e2*/ 	.short	(.L_82 - .L_81)
	.align		4
.L_81:
        /*01e4*/ 	.word	index@(_Z6initT1jPjS_S_)
        /*01e8*/ 	.word	0x00000000


	//----- nvinfo : EIATTR_MIN_STACK_SIZE
	.align		4
.L_82:
        /*01ec*/ 	.byte	0x04, 0x12
        /*01ee*/ 	.short	(.L_84 - .L_83)
	.align		4
.L_83:
        /*01f0*/ 	.word	index@(_Z5initFjPjS_)
        /*01f4*/ 	.word	0x00000000


	//----- nvinfo : EIATTR_MIN_STACK_SIZE
	.align		4
.L_84:
        /*01f8*/ 	.byte	0x04, 0x12
        /*01fa*/ 	.short	(.L_86 - .L_85)
	.align		4
.L_85:
        /*01fc*/ 	.word	index@(_Z22generateExtendedBitmapjPhPj)
        /*0200*/ 	.word	0x00000010


	//----- nvinfo : EIATTR_MIN_STACK_SIZE
	.align		4
.L_86:
        /*0204*/ 	.byte	0x04, 0x12
        /*0206*/ 	.short	(.L_88 - .L_87)
	.align		4
.L_87:
        /*0208*/ 	.word	index@(_Z26generateBitmapFromExtendedjPjPh)
        /*020c*/ 	.word	0x00000000


	//----- nvinfo : EIATTR_MIN_STACK_SIZE
	.align		4
.L_88:
        /*0210*/ 	.byte	0x04, 0x12
        /*0212*/ 	.short	(.L_90 - .L_89)
	.align		4
.L_89:
        /*0214*/ 	.word	index@(_Z7convertPjS_S_jS_)
        /*0218*/ 	.word	0x00000000


	//----- nvinfo : EIATTR_MIN_STACK_SIZE
	.align		4
.L_90:
        /*021c*/ 	.byte	0x04, 0x12
        /*021e*/ 	.short	(.L_92 - .L_91)
	.align		4
.L_91:
        /*0220*/ 	.word	index@(_Z15calculate_sizesPjjS_)
        /*0224*/ 	.word	0x00000000


	//----- nvinfo : EIATTR_MIN_STACK_SIZE
	.align		4
.L_92:
        /*0228*/ 	.byte	0x04, 0x12
        /*022a*/ 	.short	(.L_94 - .L_93)
	.align		4
.L_93:
        /*022c*/ 	.word	index@(_Z18finalComparisonANDPjS_S_S_S_j)
        /*0230*/ 	.word	0x00000000


	//----- nvinfo : EIATTR_MIN_STACK_SIZE
	.align		4
.L_94:
        /*0234*/ 	.byte	0x04, 0x12
        /*0236*/ 	.short	(.L_96 - .L_95)
	.align		4
.L_95:
        /*0238*/ 	.word	index@(_Z12fillWithZeroPjj)
        /*023c*/ 	.word	0x00000000


	//----- nvinfo : EIATTR_MIN_STACK_SIZE
	.align		4
.L_96:
        /*0240*/ 	.byte	0x04, 0x12
        /*0242*/ 	.short	(.L_98 - .L_97)
	.align		4
.L_97:
        /*0244*/ 	.word	index@(_Z14fillArrayFlagsPjS_S_jS_S_)
        /*0248*/ 	.word	0x00000000


	//----- nvinfo : EIATTR_MIN_STACK_SIZE
	.align		4
.L_98:
        /*024c*/ 	.byte	0x04, 0x12
        /*024e*/ 	.short	(.L_100 - .L_99)
	.align		4
.L_99:
        /*0250*/ 	.word	index@(_Z11commonStopsPjS_j)
        /*0254*/ 	.word	0x00000000


	//----- nvinfo : EIATTR_MIN_STACK_SIZE
	.align		4
.L_100:
        /*0258*/ 	.byte	0x04, 0x12
        /*025a*/ 	.short	(.L_102 - .L_101)
	.align		4
.L_101:
        /*025c*/ 	.word	index@(_Z7markBitPjjj)
        /*0260*/ 	.word	0x00000000


	//----- nvinfo : EIATTR_MIN_STACK_SIZE
	.align		4
.L_102:
        /*0264*/ 	.byte	0x04, 0x12
        /*0266*/ 	.short	(.L_104 - .L_103)
	.align		4
.L_103:
        /*0268*/ 	.word	index@(_Z14extractLengthsPjS_j)
        /*026c*/ 	.word	0x00000000
.L_104:


//--------------------- .nv.compat                --------------------------
	.section	.nv.compat,"",@"SHT_CUDA_COMPAT_INFO"
	.align	4
        /*0000*/ 	.byte	0x02, 0x09, 0x00, 0x00, 0x02, 0x02, 0x01, 0x00, 0x02, 0x05, 0x05, 0x00, 0x03, 0x07, 0x01, 0x01
        /*0010*/ 	.byte	0x02, 0x03, 0x00, 0x00, 0x02, 0x06, 0x01, 0x00, 0x04, 0x0b, 0x08, 0x00, 0x01, 0x00, 0x00, 0x00
        /*0020*/ 	.byte	0x00, 0x00, 0x00, 0x00


//--------------------- .nv.info._Z9generateEjPjS_S_ --------------------------
	.section	.nv.info._Z9generateEjPjS_S_,"",@"SHT_CUDA_INFO"
	.sectionflags	@""
	.align	4


	//----- nvinfo : EIATTR_CUDA_API_VERSION
	.align		4
        /*0000*/ 	.byte	0x04, 0x37
        /*0002*/ 	.short	(.L_106 - .L_105)
.L_105:
        /*0004*/ 	.word	0x00000082


	//----- nvinfo : EIATTR_KPARAM_INFO
	.align		4
.L_106:
        /*0008*/ 	.byte	0x04, 0x17
        /*000a*/ 	.short	(.L_108 - .L_107)
.L_107:
        /*000c*/ 	.word	0x00000000
        /*0010*/ 	.short	0x0003
        /*0012*/ 	.short	0x0018
        /*0014*/ 	.byte	0x00, 0xf5, 0x21, 0x00


	//----- nvinfo : EIATTR_KPARAM_INFO
	.align		4
.L_108:
        /*0018*/ 	.byte	0x04, 0x17
        /*001a*/ 	.short	(.L_110 - .L_109)
.L_109:
        /*001c*/ 	.word	0x00000000
        /*0020*/ 	.short	0x0002
        /*0022*/ 	.short	0x0010
        /*0024*/ 	.byte	0x00, 0xf5, 0x21, 0x00


	//----- nvinfo : EIATTR_KPARAM_INFO
	.align		4
.L_110:
        /*0028*/ 	.byte	0x04, 0x17
        /*002a*/ 	.short	(.L_112 - .L_111)
.L_111:
        /*002c*/ 	.word	0x00000000
        /*0030*/ 	.short	0x0001
        /*0032*/ 	.short	0x0008
        /*0034*/ 	.byte	0x00, 0xf5, 0x21, 0x00


	//----- nvinfo : EIATTR_KPARAM_INFO
	.align		4
.L_112:
        /*0038*/ 	.byte	0x04, 0x17
        /*003a*/ 	.short	(.L_114 - .L_113)
.L_113:
        /*003c*/ 	.word	0x00000000
        /*0040*/ 	.short	0x0000
        /*0042*/ 	.short	0x0000
        /*0044*/ 	.byte	0x00, 0xf0, 0x11, 0x00


	//----- nvinfo : EIATTR_SPARSE_MMA_MASK
	.align		4
.L_114:
        /*0048*/ 	.byte	0x03, 0x50
        /*004a*/ 	.short	0x0000


	//----- nvinfo : EIATTR_MAXREG_COUNT
	.align		4
        /*004c*/ 	.byte	0x03, 0x1b
        /*004e*/ 	.short	0x00ff


	//----- nvinfo : EIATTR_MERCURY_ISA_VERSION
	.align		4
        /*0050*/ 	.byte	0x03, 0x5f
        /*0052*/ 	.short	0x0101


	//----- nvinfo : EIATTR_VRC_CTA_INIT_COUNT
	.align		4
        /*0054*/ 	.byte	0x02, 0x4a
	.zero		1
	.zero		1


	//----- nvinfo : EIATTR_EXIT_INSTR_OFFSETS
	.align		4
        /*0058*/ 	.byte	0x04, 0x1c
        /*005a*/ 	.short	(.L_116 - .L_115)


	//   ....[0]....
.L_115:
        /*005c*/ 	.word	0x00000070


	//   ....[1]....
        /*0060*/ 	.word	0x00000140


	//   ....[2]....
        /*0064*/ 	.word	0x00000220


	//   ....[3]....
        /*0068*/ 	.word	0x000002b0


	//   ....[4]....
        /*006c*/ 	.word	0x000002e0


	//----- nvinfo : EIATTR_CBANK_PARAM_SIZE
	.align		4
.L_116:
        /*0070*/ 	.byte	0x03, 0x19
        /*0072*/ 	.short	0x0020


	//----- nvinfo : EIATTR_PARAM_CBANK
	.align		4
        /*0074*/ 	.byte	0x04, 0x0a
        /*0076*/ 	.short	(.L_118 - .L_117)
	.align		4
.L_117:
        /*0078*/ 	.word	index@(.nv.constant0._Z9generateEjPjS_S_)
        /*007c*/ 	.short	0x0380
        /*007e*/ 	.short	0x0020


	//----- nvinfo : EIATTR_SW_WAR
	.align		4
.L_118:
        /*0080*/ 	.byte	0x04, 0x36
        /*0082*/ 	.short	(.L_120 - .L_119)
.L_119:
        /*0084*/ 	.word	0x00000008
.L_120:


//--------------------- .nv.info._Z12decomp_initFjPjS_ --------------------------
	.section	.nv.info._Z12decomp_initFjPjS_,"",@"SHT_CUDA_INFO"
	.sectionflags	@""
	.align	4


	//----- nvinfo : EIATTR_CUDA_API_VERSION
	.align		4
        /*0000*/ 	.byte	0x04, 0x37
        /*0002*/ 	.short	(.L_122 - .L_121)
.L_121:
        /*0004*/ 	.word	0x00000082


	//----- nvinfo : EIATTR_KPARAM_INFO
	.align		4
.L_122:
        /*0008*/ 	.byte	0x04, 0x17
        /*000a*/ 	.short	(.L_124 - .L_123)
.L_123:
        /*000c*/ 	.word	0x00000000
        /*0010*/ 	.short	0x0002
        /*0012*/ 	.short	0x0010
        /*0014*/ 	.byte	0x00, 0xf5, 0x21, 0x00


	//----- nvinfo : EIATTR_KPARAM_INFO
	.align		4
.L_124:
        /*0018*/ 	.byte	0x04, 0x17
        /*001a*/ 	.short	(.L_126 - .L_125)
.L_125:
        /*001c*/ 	.word	0x00000000
        /*0020*/ 	.short	0x0001
        /*0022*/ 	.short	0x0008
        /*0024*/ 	.byte	0x00, 0xf5, 0x21, 0x00


	//----- nvinfo : EIATTR_KPARAM_INFO
	.align		4
.L_126:
        /*0028*/ 	.byte	0x04, 0x17
        /*002a*/ 	.short	(.L_128 - .L_127)
.L_127:
        /*002c*/ 	.word	0x00000000
        /*0030*/ 	.short	0x0000
        /*0032*/ 	.short	0x0000
        /*0034*/ 	.byte	0x00, 0xf0, 0x11, 0x00


	//----- nvinfo : EIATTR_SPARSE_MMA_MASK
	.align		4
.L_128:
        /*0038*/ 	.byte	0x03, 0x50
        /*003a*/ 	.short	0x0000


	//----- nvinfo : EIATTR_MAXREG_COUNT
	.align		4
        /*003c*/ 	.byte	0x03, 0x1b
        /*003e*/ 	.short	0x00ff


	//----- nvinfo : EIATTR_MERCURY_ISA_VERSION
	.align		4
        /*0040*/ 	.byte	0x03, 0x5f
        /*0042*/ 	.short	0x0101


	//----- nvinfo : EIATTR_VRC_CTA_INIT_COUNT
	.align		4
        /*0044*/ 	.byte	0x02, 0x4a
	.zero		1
	.zero		1


	//----- nvinfo : EIATTR_EXIT_INSTR_OFFSETS
	.align		4
        /*0048*/ 	.byte	0x04, 0x1c
        /*004a*/ 	.short	(.L_130 - .L_129)


	//   ....[0]....
.L_129:
        /*004c*/ 	.word	0x00000080


	//   ....[1]....
        /*0050*/ 	.word	0x00000120


	//----- nvinfo : EIATTR_CBANK_PARAM_SIZE
	.align		4
.L_130:
        /*0054*/ 	.byte	0x03, 0x19
        /*0056*/ 	.short	0x0018


	//----- nvinfo : EIATTR_PARAM_CBANK
	.align		4
        /*0058*/ 	.byte	0x04, 0x0a
        /*005a*/ 	.short	(.L_132 - .L_131)
	.align		4
.L_131:
        /*005c*/ 	.word	index@(.nv.constant0._Z12decomp_initFjPjS_)
        /*0060*/ 	.short	0x0380
        /*0062*/ 	.short	0x0018


	//----- nvinfo : EIATTR_SW_WAR
	.align		4
.L_132:
        /*0064*/ 	.byte	0x04, 0x36
        /*0066*/ 	.short	(.L_134 - .L_133)
.L_133:
        /*0068*/ 	.word	0x00000008
.L_134:


//--------------------- .nv.info._Z5initSjPjS_    --------------------------
	.section	.nv.info._Z5initSjPjS_,"",@"SHT_CUDA_INFO"
	.sectionflags	@""
	.align	4


	//----- nvinfo : EIATTR_CUDA_API_VERSION
	.align		4
        /*0000*/ 	.byte	0x04, 0x37
        /*0002*/ 	.short	(.L_136 - .L_135)
.L_135:
        /*0004*/ 	.word	0x00000082


	//----- nvinfo : EIATTR_KPARAM_INFO
	.align		4
.L_136:
        /*0008*/ 	.byte	0x04, 0x17
        /*000a*/ 	.short	(.L_138 - .L_137)
.L_137:
        /*000c*/ 	.word	0x00000000
        /*0010*/ 	.short	0x0002
        /*0012*/ 	.short	0x0010
        /*0014*/ 	.byte	0x00, 0xf5, 0x21, 0x00


	//----- nvinfo : EIATTR_KPARAM_INFO
	.align		4
.L_138:
        /*0018*/ 	.byte	0x04, 0x17
        /*001a*/ 	.short	(.L_140 - .L_139)
.L_139:
        /*001c*/ 	.word	0x00000000
        /*0020*/ 	.short	0x0001
        /*0022*/ 	.short	0x0008
        /*0024*/ 	.byte	0x00, 0xf5, 0x21, 0x00


	//----- nvinfo : EIATTR_KPARAM_INFO
	.align		4
.L_140:
        /*0028*/ 	.byte	0x04, 0x17
        /*002a*/ 	.short	(.L_142 - .L_141)
.L_141:
        /*002c*/ 	.word	0x00000000
        /*0030*/ 	.short	0x0000
        /*0032*/ 	.short	0x0000
        /*0034*/ 	.byte	0x00, 0xf0, 0x11, 0x00


	//----- nvinfo : EIATTR_SPARSE_MMA_MASK
	.align		4
.L_142:
        /*0038*/ 	.byte	0x03, 0x50
        /*003a*/ 	.short	0x0000


	//----- nvinfo : EIATTR_MAXREG_COUNT
	.align		4
        /*003c*/ 	.byte	0x03, 0x1b
        /*003e*/ 	.short	0x00ff


	//----- nvinfo : EIATTR_MERCURY_ISA_VERSION
	.align		4
        /*0040*/ 	.byte	0x03, 0x5f
        /*0042*/ 	.short	0x0101


	//----- nvinfo : EIATTR_VRC_CTA_INIT_COUNT
	.align		4
        /*0044*/ 	.byte	0x02, 0x4a
	.zero		1
	.zero		1


	//----- nvinfo : EIATTR_EXIT_INSTR_OFFSETS
	.align		4
        /*0048*/ 	.byte	0x04, 0x1c
        /*004a*/ 	.short	(.L_144 - .L_143)


	//   ....[0]....
.L_143:
        /*004c*/ 	.word	0x00000070


	//   ....[1]....
        /*0050*/ 	.word	0x00000120


	//   ....[2]....
        /*0054*/ 	.word	0x00000170


	//----- nvinfo : EIATTR_CBANK_PARAM_SIZE
	.align		4
.L_144:
        /*0058*/ 	.byte	0x03, 0x19
        /*005a*/ 	.short	0x0018


	//----- nvinfo : EIATTR_PARAM_CBANK
	.align		4
        /*005c*/ 	.byte	0x04, 0x0a
        /*005e*/ 	.short	(.L_146 - .L_145)
	.align		4
.L_145:
        /*0060*/ 	.word	index@(.nv.constant0._Z5initSjPjS_)
        /*0064*/ 	.short	0x0380
        /*0066*/ 	.short	0x0018


	//----- nvinfo : EIATTR_SW_WAR
	.align		4
.L_146:
        /*0068*/ 	.byte	0x04, 0x36
        /*006a*/ 	.short	(.L_148 - .L_147)
.L_147:
        /*006c*/ 	.word	0x00000008
.L_148:


//--------------------- .nv.info._Z9generateCjPjS_S_S_ --------------------------
	.section	.nv.info._Z9generateCjPjS_S_S_,"",@"SHT_CUDA_INFO"
	.sectionflags	@""
	.align	4


	//----- nvinfo : EIATTR_CUDA_API_VERSION
	.align		4
        /*0000*/ 	.byte	0x04, 0x37
        /*0002*/ 	.short	(.L_150 - .L_149)
.L_149:
        /*0004*/ 	.word	0x00000082


	//----- nvinfo : EIATTR_KPARAM_INFO
	.align		4
.L_150:
        /*0008*/ 	.byte	0x04, 0x17
        /*000a*/ 	.short	(.L_152 - .L_151)
.L_151:
        /*000c*/ 	.word	0x00000000
        /*0010*/ 	.short	0x0004
        /*0012*/ 	.short	0x0020
        /*0014*/ 	.byte	0x00, 0xf5, 0x21, 0x00


	//----- nvinfo : EIATTR_KPARAM_INFO
	.align		4
.L_152:
        /*0018*/ 	.byte	0x04, 0x17
        /*001a*/ 	.short	(.L_154 - .L_153)
.L_153:
        /*001c*/ 	.word	0x00000000
        /*0020*/ 	.short	0x0003
        /*0022*/ 	.short	0x0018
        /*0024*/ 	.byte	0x00, 0xf5, 0x21, 0x00


	//----- nvinfo : EIATTR_KPARAM_INFO
	.align		4
.L_154:
        /*0028*/ 	.byte	0x04, 0x17
        /*002a*/ 	.short	(.L_156 - .L_155)
.L_155:
        /*002c*/ 	.word	0x00000000
        /*0030*/ 	.short	0x0002
        /*0032*/ 	.short	0x0010
        /*0034*/ 	.byte	0x00, 0xf5, 0x21, 0x00


	//----- nvinfo : EIATTR_KPARAM_INFO
	.align		4
.L_156:
        /*0038*/ 	.byte	0x04, 0x17
        /*003a*/ 	.short	(.L_158 - .L_157)
.L_157:
        /*003c*/ 	.word	0x00000000
        /*0040*/ 	.short	0x0001
        /*0042*/ 	.short	0x0008
        /*0044*/ 	.byte	0x00, 0xf5, 0x21, 0x00


	//----- nvinfo : EIATTR_KPARAM_INFO
	.align		4
.L_158:
        /*0048*/ 	.byte	0x04, 0x17
        /*004a*/ 	.short	(.L_160 - .L_159)
.L_159:
        /*004c*/ 	.word	0x00000000
        /*0050*/ 	.short	0x0000
        /*0052*/ 	.short	0x0000
        /*0054*/ 	.byte	0x00, 0xf0, 0x11, 0x00


	//----- nvinfo : EIATTR_SPARSE_MMA_MASK
	.align		4
.L_160:
        /*0058*/ 	.byte	0x03, 0x50
        /*005a*/ 	.short	0x0000


	//----- nvinfo : EIATTR_MAXREG_COUNT
	.align		4
        /*005c*/ 	.byte	0x03, 0x1b
        /*005e*/ 	.short	0x00ff


	//----- nvinfo : EIATTR_MERCURY_ISA_VERSION
	.align		4
        /*0060*/ 	.byte	0x03, 0x5f
        /*0062*/ 	.short	0x0101


	//----- nvinfo : EIATTR_VRC_CTA_INIT_COUNT
	.align		4
        /*0064*/ 	.byte	0x02, 0x4a
	.zero		1
	.zero		1


	//----- nvinfo : EIATTR_EXIT_INSTR_OFFSETS
	.align		4
        /*0068*/ 	.byte	0x04, 0x1c
        /*006a*/ 	.short	(.L_162 - .L_161)


	//   ....[0]....
.L_161:
        /*006c*/ 	.word	0x00000070


	//   ....[1]....
        /*0070*/ 	.word	0x000005a0


	//   ....[2]....
        /*0074*/ 	.word	0x00001500


	//   ....[3]....
        /*0078*/ 	.word	0x00001540


	//   ....[4]....
        /*007c*/ 	.word	0x00001fa0


	//----- nvinfo : EIATTR_CRS_STACK_SIZE
	.align		4
.L_162:
        /*0080*/ 	.byte	0x04, 0x1e
        /*0082*/ 	.short	(.L_164 - .L_163)
.L_163:
        /*0084*/ 	.word	0x00000000


	//----- nvinfo : EIATTR_CBANK_PARAM_SIZE
	.align		4
.L_164:
        /*0088*/ 	.byte	0x03, 0x19
        /*008a*/ 	.short	0x0028


	//----- nvinfo : EIATTR_PARAM_CBANK
	.align		4
        /*008c*/ 	.byte	0x04, 0x0a
        /*008e*/ 	.short	(.L_166 - .L_165)
	.align		4
.L_165:
        /*0090*/ 	.word	index@(.nv.constant0._Z9generateCjPjS_S_S_)
        /*0094*/ 	.short	0x0380
        /*0096*/ 	.short	0x0028


	//----- nvinfo : EIATTR_SW_WAR
	.align		4
.L_166:
        /*0098*/ 	.byte	0x04, 0x36
        /*009a*/ 	.short	(.L_168 - .L_167)
.L_167:
        /*009c*/ 	.word	0x00000008
.L_168:


//--------------------- .nv.info._Z6initT2jPjS_   --------------------------
	.section	.nv.info._Z6initT2jPjS_,"",@"SHT_CUDA_INFO"
	.sectionflags	@""
	.align	4


	//----- nvinfo : EIATTR_CUDA_API_VERSION
	.align		4
        /*0000*/ 	.byte	0x04, 0x37
        /*0002*/ 	.short	(.L_170 - .L_169)
.L_169:
        /*0004*/ 	.word	0x00000082


	//----- nvinfo : EIATTR_KPARAM_INFO
	.align		4
.L_170:
        /*0008*/ 	.byte	0x04, 0x17
        /*000a*/ 	.short	(.L_172 - .L_171)
.L_171:
        /*000c*/ 	.word	0x00000000
        /*0010*/ 	.short	0x0002
        /*0012*/ 	.short	0x0010
        /*0014*/ 	.byte	0x00, 0xf5, 0x21, 0x00


	//----- nvinfo : EIATTR_KPARAM_INFO
	.align		4
.L_172:
        /*0018*/ 	.byte	0x04, 0x17
        /*001a*/ 	.short	(.L_174 - .L_173)
.L_173:
        /*001c*/ 	.word	0x00000000
        /*0020*/ 	.short	0x0001
        /*0022*/ 	.short	0x0008
        /*0024*/ 	.byte	0x00, 0xf5, 0x21, 0x00


	//----- nvinfo : EIATTR_KPARAM_INFO
	.align		4
.L_174:
        /*0028*/ 	.byte	0x04, 0x17
        /*002a*/ 	.short	(.L_176 - .L_175)
.L_175:
        /*002c*/ 	.word	0x00000000
        /*0030*/ 	.short	0x0000
        /*0032*/ 	.short	0x0000
        /*0034*/ 	.byte	0x00, 0xf0, 0x11, 0x00


	//----- nvinfo : EIATTR_SPARSE_MMA_MASK
	.align		4
.L_176:
        /*0038*/ 	.byte	0x03, 0x50
        /*003a*/ 	.short	0x0000


	//----- nvinfo : EIATTR_MAXREG_COUNT
	.align		4
        /*003c*/ 	.byte	0x03, 0x1b
        /*003e*/ 	.short	0x00ff


	//----- nvinfo : EIATTR_MERCURY_ISA_VERSION
	.align		4
        /*0040*/ 	.byte	0x03, 0x5f
        /*0042*/ 	.short	0x0101


	//----- nvinfo : EIATTR_VRC_CTA_INIT_COUNT
	.align		4
        /*0044*/ 	.byte	0x02, 0x4a
	.zero		1
	.zero		1


	//----- nvinfo : EIATTR_EXIT_INSTR_OFFSETS
	.align		4
        /*0048*/ 	.byte	0x04, 0x1c
        /*004a*/ 	.short	(.L_178 - .L_177)


	//   ....[0]....
.L_177:
        /*004c*/ 	.word	0x00000070


	//   ....[1]....
        /*0050*/ 	.word	0x00000280


	//----- nvinfo : EIATTR_CRS_STACK_SIZE
	.align		4
.L_178:
        /*0054*/ 	.byte	0x04, 0x1e
        /*0056*/ 	.short	(.L_180 - .L_179)
.L_179:
        /*0058*/ 	.word	0x00000000


	//----- nvinfo : EIATTR_CBANK_PARAM_SIZE
	.align		4
.L_180:
        /*005c*/ 	.byte	0x03, 0x19
        /*005e*/ 	.short	0x0018


	//----- nvinfo : EIATTR_PARAM_CBANK
	.align		4
        /*0060*/ 	.byte	0x04, 0x0a
        /*0062*/ 	.short	(.L_182 - .L_181)
	.align		4
.L_181:
        /*0064*/ 	.word	index@(.nv.constant0._Z6initT2jPjS_)
        /*0068*/ 	.short	0x0380
        /*006a*/ 	.short	0x0018


	//----- nvinfo : EIATTR_SW_WAR
	.align		4
.L_182:
        /*006c*/ 	.byte	0x04, 0x36
        /*006e*/ 	.short	(.L_184 - .L_183)
.L_183:
        /*0070*/ 	.word	0x00000008
.L_184:


//--------------------- .nv.info._Z6initT1jPjS_S_ --------------------------
	.section	.nv.info._Z6initT1jPjS_S_,"",@"SHT_CUDA_INFO"
	.sectionflags	@""
	.align	4


	//----- nvinfo : EIATTR_CUDA_API_VERSION
	.align		4
        /*0000*/ 	.byte	0x04, 0x37
        /*0002*/ 	.short	(.L_186 - .L_185)
.L_185:
        /*0004*/ 	.word	0x00000082


	//----- nvinfo : EIATTR_KPARAM_INFO
	.align		4
.L_186:
        /*0008*/ 	.byte	0x04, 0x17
        /*000a*/ 	.short	(.L_188 - .L_187)
.L_187:
        /*000c*/ 	.word	0x00000000
        /*0010*/ 	.short	0x0003
        /*0012*/ 	.short	0x0018
        /*0014*/ 	.byte	0x00, 0xf5, 0x21, 0x00


	//----- nvinfo : EIATTR_KPARAM_INFO
	.align		4
.L_188:
        /*0018*/ 	.byte	0x04, 0x17
        /*001a*/ 	.short	(.L_190 - .L_189)
.L_189:
        /*001c*/ 	.word	0x00000000
        /*0020*/ 	.short	0x0002
        /*0022*/ 	.short	0x0010
        /*0024*/ 	.byte	0x00, 0xf5, 0x21, 0x00


	//----- nvinfo : EIATTR_KPARAM_INFO
	.align		4
.L_190:
        /*0028*/ 	.byte	0x04, 0x17
        /*002a*/ 	.short	(.L_192 - .L_191)
.L_191:
        /*002c*/ 	.word	0x00000000
        /*0030*/ 	.short	0x0001
        /*0032*/ 	.short	0x0008
        /*0034*/ 	.byte	0x00, 0xf5, 0x21, 0x00


	//----- nvinfo : EIATTR_KPARAM_INFO
	.align		4
.L_192:
        /*0038*/ 	.byte	0x04, 0x17
        /*003a*/ 	.short	(.L_194 - .L_193)
.L_193:
        /*003c*/ 	.word	0x00000000
        /*0040*/ 	.short	0x0000
        /*0042*/ 	.short	0x0000
        /*0044*/ 	.byte	0x00, 0xf0, 0x11, 0x00


	//----- nvinfo : EIATTR_SPARSE_MMA_MASK
	.align		4
.L_194:
        /*0048*/ 	.byte	0x03, 0x50
        /*004a*/ 	.short	0x0000


	//----- nvinfo : EIATTR_MAXREG_COUNT
	.align		4
        /*004c*/ 	.byte	0x03, 0x1b
        /*004e*/ 	.short	0x00ff


	//----- nvinfo : EIATTR_MERCURY_ISA_VERSION
	.align		4
        /*0050*/ 	.byte	0x03, 0x5f
        /*0052*/ 	.short	0x0101


	//----- nvinfo : EIATTR_VRC_CTA_INIT_COUNT
	.align		4
        /*0054*/ 	.byte	0x02, 0x4a
	.zero		1
	.zero		1


	//----- nvinfo : EIATTR_EXIT_INSTR_OFFSETS
	.align		4
        /*0058*/ 	.byte	0x04, 0x1c
        /*005a*/ 	.short	(.L_196 - .L_195)


	//   ....[0]....
.L_195:
        /*005c*/ 	.word	0x00000070


	//   ....[1]....
        /*0060*/ 	.word	0x000000d0


	//   ....[2]....
        /*0064*/ 	.word	0x00000150


	//----- nvinfo : EIATTR_CBANK_PARAM_SIZE
	.align		4
.L_196:
        /*0068*/ 	.byte	0x03, 0x19
        /*006a*/ 	.short	0x0020


	//----- nvinfo : EIATTR_PARAM_CBANK
	.align		4
        /*006c*/ 	.byte	0x04, 0x0a
        /*006e*/ 	.short	(.L_198 - .L_197)
	.align		4
.L_197:
        /*0070*/ 	.word	index@(.nv.constant0._Z6initT1jPjS_S_)
        /*0074*/ 	.short	0x0380
        /*0076*/ 	.short	0x0020


	//----- nvinfo : EIATTR_SW_WAR
	.align		4
.L_198:
        /*0078*/ 	.byte	0x04, 0x36
        /*007a*/ 	.short	(.L_200 - .L_199)
.L_199:
        /*007c*/ 	.word	0x00000008
.L_200:


//--------------------- .nv.info._Z5initFjPjS_    --------------------------
	.section	.nv.info._Z5initFjPjS_,"",@"SHT_CUDA_INFO"
	.sectionflags	@""
	.align	4


	//----- nvinfo : EIATTR_CUDA_API_VERSION
	.align		4
        /*0000*/ 	.byte	0x04, 0x37
        /*0002*/ 	.short	(.L_202 - .L_201)
.L_201:
        /*0004*/ 	.word	0x00000082


	//----- nvinfo : EIATTR_KPARAM_INFO
	.align		4
.L_202:
        /*0008*/ 	.byte	0x04, 0x17
        /*000a*/ 	.short	(.L_204 - .L_203)
.L_203:
        /*000c*/ 	.word	0x00000000
        /*0010*/ 	.short	0x0002
        /*0012*/ 	.short	0x0010
        /*0014*/ 	.byte	0x00, 0xf5, 0x21, 0x00


	//----- nvinfo : EIATTR_KPARAM_INFO
	.align		4
.L_204:
        /*0018*/ 	.byte	0x04, 0x17
        /*001a*/ 	.short	(.L_206 - .L_205)
.L_205:
        /*001c*/ 	.word	0x00000000
        /*0020*/ 	.short	0x0001
        /*0022*/ 	.short	0x0008
        /*0024*/ 	.byte	0x00, 0xf5, 0x21, 0x00


	//----- nvinfo : EIATTR_KPARAM_INFO
	.align		4
.L_206:
        /*0028*/ 	.byte	0x04, 0x17
        /*002a*/ 	.short	(.L_208 - .L_207)
.L_207:
        /*002c*/ 	.word	0x00000000
        /*0030*/ 	.short	0x0000
        /*0032*/ 	.short	0x0000
        /*0034*/ 	.byte	0x00, 0xf0, 0x11, 0x00


	//----- nvinfo : EIATTR_SPARSE_MMA_MASK
	.align		4
.L_208:
        /*0038*/ 	.byte	0x03, 0x50
        /*003a*/ 	.short	0x0000


	//----- nvinfo : EIATTR_MAXREG_COUNT
	.align		4
        /*003c*/ 	.byte	0x03, 0x1b
        /*003e*/ 	.short	0x00ff


	//----- nvinfo : EIATTR_MERCURY_ISA_VERSION
	.align		4
        /*0040*/ 	.byte	0x03, 0x5f
        /*0042*/ 	.short	0x0101


	//----- nvinfo : EIATTR_VRC_CTA_INIT_COUNT
	.align		4
        /*0044*/ 	.byte	0x02, 0x4a
	.zero		1
	.zero		1


	//----- nvinfo : EIATTR_EXIT_INSTR_OFFSETS
	.align		4
        /*0048*/ 	.byte	0x04, 0x1c
        /*004a*/ 	.short	(.L_210 - .L_209)


	//   ....[0]....
.L_209:
        /*004c*/ 	.word	0x00000720


	//   ....[1]....
        /*0050*/ 	.word	0x00000770


	//----- nvinfo : EIATTR_CRS_STACK_SIZE
	.align		4
.L_210:
        /*0054*/ 	.byte	0x04, 0x1e
        /*0056*/ 	.short	(.L_212 - .L_211)
.L_211:
        /*0058*/ 	.word	0x00000000


	//----- nvinfo : EIATTR_CBANK_PARAM_SIZE
	.align		4
.L_212:
        /*005c*/ 	.byte	0x03, 0x19
        /*005e*/ 	.short	0x0018


	//----- nvinfo : EIATTR_PARAM_CBANK
	.align		4
        /*0060*/ 	.byte	0x04, 0x0a
        /*0062*/ 	.short	(.L_214 - .L_213)
	.align		4
.L_213:
        /*0064*/ 	.word	index@(.nv.constant0._Z5initFjPjS_)
        /*0068*/ 	.short	0x0380
        /*006a*/ 	.short	0x0018


	//----- nvinfo : EIATTR_SW_WAR
	.align		4
.L_214:
        /*006c*/ 	.byte	0x04, 0x36
        /*006e*/ 	.short	(.L_216 - .L_215)
.L_215:
        /*0070*/ 	.word	0x00000008
.L_216:


//--------------------- .nv.info._Z22generateExtendedBitmapjPhPj --------------------------
	.section	.nv.info._Z22generateExtendedBitmapjPhPj,"",@"SHT_CUDA_INFO"
	.sectionflags	@""
	.align	4


	//----- nvinfo : EIATTR_CUDA_API_VERSION
	.align		4
        /*0000*/ 	.byte	0x04, 0x37
        /*0002*/ 	.short	(.L_218 - .L_217)
.L_217:
        /*0004*/ 	.word	0x00000082


	//----- nvinfo : EIATTR_KPARAM_INFO
	.align		4
.L_218:
        /*0008*/ 	.byte	0x04, 0x17
        /*000a*/ 	.short	(.L_220 - .L_219)
.L_219:
        /*000c*/ 	.word	0x00000000
        /*0010*/ 	.short	0x0002
        /*0012*/ 	.short	0x0010
        /*0014*/ 	.byte	0x00, 0xf5, 0x21, 0x00


	//----- nvinfo : EIATTR_KPARAM_INFO
	.align		4
.L_220:
        /*0018*/ 	.byte	0x04, 0x17
        /*001a*/ 	.short	(.L_222 - .L_221)
.L_221:
        /*001c*/ 	.word	0x00000000
        /*0020*/ 	.short	0x0001
        /*0022*/ 	.short	0x0008
        /*0024*/ 	.byte	0x00, 0xf5, 0x21, 0x00


	//----- nvinfo : EIATTR_KPARAM_INFO
	.align		4
.L_222:
        /*0028*/ 	.byte	0x04, 0x17
        /*002a*/ 	.short	(.L_224 - .L_223)
.L_223:
        /*002c*/ 	.word	0x00000000
        /*0030*/ 	.short	0x0000
        /*0032*/ 	.short	0x0000
        /*0034*/ 	.byte	0x00, 0xf0, 0x11, 0x00


	//----- nvinfo : EIATTR_SPARSE_MMA_MASK
	.align		4
.L_224:
        /*0038*/ 	.byte	0x03, 0x50
        /*003a*/ 	.short	0x0000


	//----- nvinfo : EIATTR_MAXREG_COUNT
	.align		4
        /*003c*/ 	.byte	0x03, 0x1b
        /*003e*/ 	.short	0x00ff


	//----- nvinfo : EIATTR_EXTERNS
	.align		4
        /*0040*/ 	.byte	0x04, 0x0f
        /*0042*/ 	.short	(.L_226 - .L_225)


	//   ....[0]....
	.align		4
.L_225:
        /*0044*/ 	.word	index@(vprintf)


	//----- nvinfo : EIATTR_MERCURY_ISA_VERSION
	.align		4
.L_226:
        /*0048*/ 	.byte	0x03, 0x5f
        /*004a*/ 	.short	0x0101


	//----- nvinfo : EIATTR_VRC_CTA_INIT_COUNT
	.align		4
        /*004c*/ 	.byte	0x02, 0x4a
	.zero		1
	.zero		1


	//----- nvinfo : EIATTR_SYSCALL_OFFSETS
	.align		4
        /*0050*/ 	.byte	0x04, 0x46
        /*0052*/ 	.short	(.L_228 - .L_227)


	//   ....[0]....
.L_227:
        /*0054*/ 	.word	0x00001310


	//----- nvinfo : EIATTR_EXIT_INSTR_OFFSETS
	.align		4
.L_228:
        /*0058*/ 	.byte	0x04, 0x1c
        /*005a*/ 	.short	(.L_230 - .L_229)


	//   ....[0]....
.L_229:
        /*005c*/ 	.word	0x00001420


	//----- nvinfo : EIATTR_CRS_STACK_SIZE
	.align		4
.L_230:
        /*0060*/ 	.byte	0x04, 0x1e
        /*0062*/ 	.short	(.L_232 - .L_231)
.L_231:
        /*0064*/ 	.word	0x00000000


	//----- nvinfo : EIATTR_CBANK_PARAM_SIZE
	.align		4
.L_232:
        /*0068*/ 	.byte	0x03, 0x19
        /*006a*/ 	.short	0x0018


	//----- nvinfo : EIATTR_PARAM_CBANK
	.align		4
        /*006c*/ 	.byte	0x04, 0x0a
        /*006e*/ 	.short	(.L_234 - .L_233)
	.align		4
.L_233:
        /*0070*/ 	.word	index@(.nv.constant0._Z22generateExtendedBitmapjPhPj)
        /*0074*/ 	.short	0x0380
        /*0076*/ 	.short	0x0018


	//----- nvinfo : EIATTR_SW_WAR
	.align		4
.L_234:
        /*0078*/ 	.byte	0x04, 0x36
        /*007a*/ 	.short	(.L_236 - .L_235)
.L_235:
        /*007c*/ 	.word	0x00000008
.L_236:


//--------------------- .nv.info._Z26generateBitmapFromExtendedjPjPh --------------------------
	.section	.nv.info._Z26generateBitmapFromExtendedjPjPh,"",@"SHT_CUDA_INFO"
	.sectionflags	@""
	.align	4


	//----- nvinfo : EIATTR_CUDA_API_VERSION
	.align		4
        /*0000*/ 	.byte	0x04, 0x37
        /*0002*/ 	.short	(.L_238 - .L_237)
.L_237:
        /*0004*/ 	.word	0x00000082


	//----- nvinfo : EIATTR_KPARAM_INFO
	.align		4
.L_238:
        /*0008*/ 	.byte	0x04, 0x17
        /*000a*/ 	.short	(.L_240 - .L_239)
.L_239:
        /*000c*/ 	.word	0x00000000
        /*0010*/ 	.short	0x0002
        /*0012*/ 	.short	0x0010
        /*0014*/ 	.byte	0x00, 0xf5, 0x21, 0x00


	//----- nvinfo : EIATTR_KPARAM_INFO
	.align		4
.L_240:
        /*0018*/ 	.byte	0x04, 0x17
        /*001a*/ 	.short	(.L_242 - .L_241)
.L_241:
        /*001c*/ 	.word	0x00000000
        /*0020*/ 	.short	0x0001
        /*0022*/ 	.short	0x0008
        /*0024*/ 	.byte	0x00, 0xf5, 0x21, 0x00


	//----- nvinfo : EIATTR_KPARAM_INFO
	.align		4
.L_242:
        /*0028*/ 	.byte	0x04, 0x17
        /*002a*/ 	.short	(.L_244 - .L_243)
.L_243:
        /*002c*/ 	.word	0x00000000
        /*0030*/ 	.short	0x0000
        /*0032*/ 	.short	0x0000
        /*0034*/ 	.byte	0x00, 0xf0, 0x11, 0x00


	//----- nvinfo : EIATTR_SPARSE_MMA_MASK
	.align		4
.L_244:
        /*0038*/ 	.byte	0x03, 0x50
        /*003a*/ 	.short	0x0000


	//----- nvinfo : EIATTR_MAXREG_COUNT
	.align		4
        /*003c*/ 	.byte	0x03, 0x1b
        /*003e*/ 	.short	0x00ff


	//----- nvinfo : EIATTR_MERCURY_ISA_VERSION
	.align		4
        /*0040*/ 	.byte	0x03, 0x5f
        /*0042*/ 	.short	0x0101


	//----- nvinfo : EIATTR_VRC_CTA_INIT_COUNT
	.align		4
        /*0044*/ 	.byte	0x02, 0x4a
	.zero		1
	.zero		1


	//----- nvinfo : EIATTR_EXIT_INSTR_OFFSETS
	.align		4
        /*0048*/ 	.byte	0x04, 0x1c
        /*004a*/ 	.short	(.L_246 - .L_245)


	//   ....[0]....
.L_245:
        /*004c*/ 	.word	0x00000070


	//   ....[1]....
        /*0050*/ 	.word	0x00000680


	//----- nvinfo : EIATTR_CBANK_PARAM_SIZE
	.align		4
.L_246:
        /*0054*/ 	.byte	0x03, 0x19
        /*0056*/ 	.short	0x0018


	//----- nvinfo : EIATTR_PARAM_CBANK
	.align		4
        /*0058*/ 	.byte	0x04, 0x0a
        /*005a*/ 	.short	(.L_248 - .L_247)
	.align		4
.L_247:
        /*005c*/ 	.word	index@(.nv.constant0._Z26generateBitmapFromExtendedjPjPh)
        /*0060*/ 	.short	0x0380
        /*0062*/ 	.short	0x0018


	//----- nvinfo : EIATTR_SW_WAR
	.align		4
.L_248:
        /*0064*/ 	.byte	0x04, 0x36
        /*0066*/ 	.short	(.L_250 - .L_249)
.L_249:
        /*0068*/ 	.word	0x00000008
.L_250:


//--------------------- .nv.info._Z7convertPjS_S_jS_ --------------------------
	.section	.nv.info._Z7convertPjS_S_jS_,"",@"SHT_CUDA_INFO"
	.sectionflags	@""
	.align	4


	//----- nvinfo : EIATTR_CUDA_API_VERSION
	.align		4
        /*0000*/ 	.byte	0x04, 0x37
        /*0002*/ 	.short	(.L_252 - .L_251)
.L_251:
        /*0004*/ 	.word	0x00000082


	//----- nvinfo : EIATTR_KPARAM_INFO
	.align		4
.L_252:
        /*0008*/ 	.byte	0x04, 0x17
        /*000a*/ 	.short	(.L_254 - .L_253)
.L_253:
        /*000c*/ 	.word	0x00000000
        /*0010*/ 	.short	0x0004
        /*0012*/ 	.short	0x0020
        /*0014*/ 	.byte	0x00, 0xf5, 0x21, 0x00


	//----- nvinfo : EIATTR_KPARAM_INFO
	.align		4
.L_254:
        /*0018*/ 	.byte	0x04, 0x17
        /*001a*/ 	.short	(.L_256 - .L_255)
.L_255:
        /*001c*/ 	.word	0x00000000
        /*0020*/ 	.short	0x0003
        /*0022*/ 	.short	0x0018
        /*0024*/ 	.byte	0x00, 0xf0, 0x11, 0x00


	//----- nvinfo : EIATTR_KPARAM_INFO
	.align		4
.L_256:
        /*0028*/ 	.byte	0x04, 0x17
        /*002a*/ 	.short	(.L_258 - .L_257)
.L_257:
        /*002c*/ 	.word	0x00000000
        /*0030*/ 	.short	0x0002
        /*0032*/ 	.short	0x0010
        /*0034*/ 	.byte	0x00, 0xf5, 0x21, 0x00


	//----- nvinfo : EIATTR_KPARAM_INFO
	.align		4
.L_258:
        /*0038*/ 	.byte	0x04, 0x17
        /*003a*/ 	.short	(.L_260 - .L_259)
.L_259:
        /*003c*/ 	.word	0x00000000
        /*0040*/ 	.short	0x0001
        /*0042*/ 	.short	0x0008
        /*0044*/ 	.byte	0x00, 0xf5, 0x21, 0x00


	//----- nvinfo : EIATTR_KPARAM_INFO
	.align		4
.L_260:
        /*0048*/ 	.byte	0x04, 0x17
        /*004a*/ 	.short	(.L_262 - .L_261)
.L_261:
        /*004c*/ 	.word	0x00000000
        /*0050*/ 	.short	0x0000
        /*0052*/ 	.short	0x0000
        /*0054*/ 	.byte	0x00, 0xf5, 0x21, 0x00


	//----- nvinfo : EIATTR_SPARSE_MMA_MASK
	.align		4
.L_262:
        /*0058*/ 	.byte	0x03, 0x50
        /*005a*/ 	.short	0x0000


	//----- nvinfo : EIATTR_MAXREG_COUNT
	.align		4
        /*005c*/ 	.byte	0x03, 0x1b
        /*005e*/ 	.short	0x00ff


	//----- nvinfo : EIATTR_MERCURY_ISA_VERSION
	.align		4
        /*0060*/ 	.byte	0x03, 0x5f
        /*0062*/ 	.short	0x0101


	//----- nvinfo : EIATTR_VRC_CTA_INIT_COUNT
	.align		4
        /*0064*/ 	.byte	0x02, 0x4a
	.zero		1
	.zero		1


	//----- nvinfo : EIATTR_EXIT_INSTR_OFFSETS
	.align		4
        /*0068*/ 	.byte	0x04, 0x1c
        /*006a*/ 	.short	(.L_264 - .L_263)


	//   ....[0]....
.L_263:
        /*006c*/ 	.word	0x00000070


	//   ....[1]....
        /*0070*/ 	.word	0x00000170


	//   ....[2]....
        /*0074*/ 	.word	0x00000190


	//----- nvinfo : EIATTR_CBANK_PARAM_SIZE
	.align		4
.L_264:
        /*0078*/ 	.byte	0x03, 0x19
        /*007a*/ 	.short	0x0028


	//----- nvinfo : EIATTR_PARAM_CBANK
	.align		4
        /*007c*/ 	.byte	0x04, 0x0a
        /*007e*/ 	.short	(.L_266 - .L_265)
	.align		4
.L_265:
        /*0080*/ 	.word	index@(.nv.constant0._Z7convertPjS_S_jS_)
        /*0084*/ 	.short	0x0380
        /*0086*/ 	.short	0x0028


	//----- nvinfo : EIATTR_SW_WAR
	.align		4
.L_266:
        /*0088*/ 	.byte	0x04, 0x36
        /*008a*/ 	.short	(.L_268 - .L_267)
.L_267:
        /*008c*/ 	.word	0x00000008
.L_268:


//--------------------- .nv.info._Z15calculate_sizesPjjS_ --------------------------
	.section	.nv.info._Z15calculate_sizesPjjS_,"",@"SHT_CUDA_INFO"
	.sectionflags	@""
	.align	4


	//----- nvinfo : EIATTR_CUDA_API_VERSION
	.align		4
        /*0000*/ 	.byte	0x04, 0x37
        /*0002*/ 	.short	(.L_270 - .L_269)
.L_269:
        /*0004*/ 	.word	0x00000082


	//----- nvinfo : EIATTR_KPARAM_INFO
	.align		4
.L_270:
        /*0008*/ 	.byte	0x04, 0x17
        /*000a*/ 	.short	(.L_272 - .L_271)
.L_271:
        /*000c*/ 	.word	0x00000000
        /*0010*/ 	.short	0x0002
        /*0012*/ 	.short	0x0010
        /*0014*/ 	.byte	0x00, 0xf5, 0x21, 0x00


	//----- nvinfo : EIATTR_KPARAM_INFO
	.align		4
.L_272:
        /*0018*/ 	.byte	0x04, 0x17
        /*001a*/ 	.short	(.L_274 - .L_273)
.L_273:
        /*001c*/ 	.word	0x00000000
        /*0020*/ 	.short	0x0001
        /*0022*/ 	.short	0x0008
        /*0024*/ 	.byte	0x00, 0xf0, 0x11, 0x00


	//----- nvinfo : EIATTR_KPARAM_INFO
	.align		4
.L_274:
        /*0028*/ 	.byte	0x04, 0x17
        /*002a*/ 	.short	(.L_276 - .L_275)
.L_275:
        /*002c*/ 	.word	0x00000000
        /*0030*/ 	.short	0x0000
        /*0032*/ 	.short	0x0000
        /*0034*/ 	.byte	0x00, 0xf5, 0x21, 0x00


	//----- nvinfo : EIATTR_SPARSE_MMA_MASK
	.align		4
.L_276:
        /*0038*/ 	.byte	0x03, 0x50
        /*003a*/ 	.short	0x0000


	//----- nvinfo : EIATTR_MAXREG_COUNT
	.align		4
        /*003c*/ 	.byte	0x03, 0x1b
        /*003e*/ 	.short	0x00ff


	//----- nvinfo : EIATTR_MERCURY_ISA_VERSION
	.align		4
        /*0040*/ 	.byte	0x03, 0x5f
        /*0042*/ 	.short	0x0101


	//----- nvinfo : EIATTR_VRC_CTA_INIT_COUNT
	.align		4
        /*0044*/ 	.byte	0x02, 0x4a
	.zero		1
	.zero		1


	//----- nvinfo : EIATTR_EXIT_INSTR_OFFSETS
	.align		4
        /*0048*/ 	.byte	0x04, 0x1c
        /*004a*/ 	.short	(.L_278 - .L_277)


	//   ....[0]....
.L_277:
        /*004c*/ 	.word	0x000000a0


	//   ....[1]....
        /*0050*/ 	.word	0x000001a0


	//----- nvinfo : EIATTR_CBANK_PARAM_SIZE
	.align		4
.L_278:
        /*0054*/ 	.byte	0x03, 0x19
        /*0056*/ 	.short	0x0018


	//----- nvinfo : EIATTR_PARAM_CBANK
	.align		4
        /*0058*/ 	.byte	0x04, 0x0a
        /*005a*/ 	.short	(.L_280 - .L_279)
	.align		4
.L_279:
        /*005c*/ 	.word	index@(.nv.constant0._Z15calculate_sizesPjjS_)
        /*0060*/ 	.short	0x0380
        /*0062*/ 	.short	0x0018


	//----- nvinfo : EIATTR_SW_WAR
	.align		4
.L_280:
        /*0064*/ 	.byte	0x04, 0x36
        /*0066*/ 	.short	(.L_282 - .L_281)
.L_281:
        /*0068*/ 	.word	0x00000008
.L_282:


//--------------------- .nv.info._Z18finalComparisonANDPjS_S_S_S_j --------------------------
	.section	.nv.info._Z18finalComparisonANDPjS_S_S_S_j,"",@"SHT_CUDA_INFO"
	.sectionflags	@""
	.align	4


	//----- nvinfo : EIATTR_CUDA_API_VERSION
	.align		4
        /*0000*/ 	.byte	0x04, 0x37
        /*0002*/ 	.short	(.L_284 - .L_283)
.L_283:
        /*0004*/ 	.word	0x00000082


	//----- nvinfo : EIATTR_KPARAM_INFO
	.align		4
.L_284:
        /*0008*/ 	.byte	0x04, 0x17
        /*000a*/ 	.short	(.L_286 - .L_285)
.L_285:
        /*000c*/ 	.word	0x00000000
        /*0010*/ 	.short	0x0005
        /*0012*/ 	.short	0x0028
        /*0014*/ 	.byte	0x00, 0xf0, 0x11, 0x00


	//----- nvinfo : EIATTR_KPARAM_INFO
	.align		4
.L_286:
        /*0018*/ 	.byte	0x04, 0x17
        /*001a*/ 	.short	(.L_288 - .L_287)
.L_287:
        /*001c*/ 	.word	0x00000000
        /*0020*/ 	.short	0x0004
        /*0022*/ 	.short	0x0020
        /*0024*/ 	.byte	0x00, 0xf5, 0x21, 0x00


	//----- nvinfo : EIATTR_KPARAM_INFO
	.align		4
.L_288:
        /*0028*/ 	.byte	0x04, 0x17
        /*002a*/ 	.short	(.L_290 - .L_289)
.L_289:
        /*002c*/ 	.word	0x00000000
        /*0030*/ 	.short	0x0003
        /*0032*/ 	.short	0x0018
        /*0034*/ 	.byte	0x00, 0xf5, 0x21, 0x00


	//----- nvinfo : EIATTR_KPARAM_INFO
	.align		4
.L_290:
        /*0038*/ 	.byte	0x04, 0x17
        /*003a*/ 	.short	(.L_292 - .L_291)
.L_291:
        /*003c*/ 	.word	0x00000000
        /*0040*/ 	.short	0x0002
        /*0042*/ 	.short	0x0010
        /*0044*/ 	.byte	0x00, 0xf5, 0x21, 0x00


	//----- nvinfo : EIATTR_KPARAM_INFO
	.align		4
.L_292:
        /*0048*/ 	.byte	0x04, 0x17
        /*004a*/ 	.short	(.L_294 - .L_293)
.L_293:
        /*004c*/ 	.word	0x00000000
        /*0050*/ 	.short	0x0001
        /*0052*/ 	.short	0x0008
        /*0054*/ 	.byte	0x00, 0xf5, 0x21, 0x00


	//----- nvinfo : EIATTR_KPARAM_INFO
	.align		4
.L_294:
        /*0058*/ 	.byte	0x04, 0x17
        /*005a*/ 	.short	(.L_296 - .L_295)
.L_295:
        /*005c*/ 	.word	0x00000000
        /*0060*/ 	.short	0x0000
        /*0062*/ 	.short	0x0000
        /*0064*/ 	.byte	0x00, 0xf5, 0x21, 0x00


	//----- nvinfo : EIATTR_SPARSE_MMA_MASK
	.align		4
.L_296:
        /*0068*/ 	.byte	0x03, 0x50
        /*006a*/ 	.short	0x0000


	//----- nvinfo : EIATTR_MAXREG_COUNT
	.align		4
        /*006c*/ 	.byte	0x03, 0x1b
        /*006e*/ 	.short	0x00ff


	//----- nvinfo : EIATTR_MERCURY_ISA_VERSION
	.align		4
        /*0070*/ 	.byte	0x03, 0x5f
        /*0072*/ 	.short	0x0101


	//----- nvinfo : EIATTR_VRC_CTA_INIT_COUNT
	.align		4
        /*0074*/ 	.byte	0x02, 0x4a
	.zero		1
	.zero		1


	//----- nvinfo : EIATTR_EXIT_INSTR_OFFSETS
	.align		4
        /*0078*/ 	.byte	0x04, 0x1c
        /*007a*/ 	.short	(.L_298 - .L_297)


	//   ....[0]....
.L_297:
        /*007c*/ 	.word	0x000000a0


	//   ....[1]....
        /*0080*/ 	.word	0x000002a0


	//   ....[2]....
        /*0084*/ 	.word	0x00000310


	//----- nvinfo : EIATTR_CRS_STACK_SIZE
	.align		4
.L_298:
        /*0088*/ 	.byte	0x04, 0x1e
        /*008a*/ 	.short	(.L_300 - .L_299)
.L_299:
        /*008c*/ 	.word	0x00000000


	//----- nvinfo : EIATTR_CBANK_PARAM_SIZE
	.align		4
.L_300:
        /*0090*/ 	.byte	0x03, 0x19
        /*0092*/ 	.short	0x002c


	//----- nvinfo : EIATTR_PARAM_CBANK
	.align		4
        /*0094*/ 	.byte	0x04, 0x0a
        /*0096*/ 	.short	(.L_302 - .L_301)
	.align		4
.L_301:
        /*0098*/ 	.word	index@(.nv.constant0._Z18finalComparisonANDPjS_S_S_S_j)
        /*009c*/ 	.short	0x0380
        /*009e*/ 	.short	0x002c


	//----- nvinfo : EIATTR_SW_WAR
	.align		4
.L_302:
        /*00a0*/ 	.byte	0x04, 0x36
        /*00a2*/ 	.short	(.L_304 - .L_303)
.L_303:
        /*00a4*/ 	.word	0x00000008
.L_304:


//--------------------- .nv.info._Z12fillWithZeroPjj --------------------------
	.section	.nv.info._Z12fillWithZeroPjj,"",@"SHT_CUDA_INFO"
	.sectionflags	@""
	.align	4


	//----- nvinfo : EIATTR_CUDA_API_VERSION
	.align		4
        /*0000*/ 	.byte	0x04, 0x37
        /*0002*/ 	.short	(.L_306 - .L_305)
.L_305:
        /*0004*/ 	.word	0x00000082


	//----- nvinfo : EIATTR_KPARAM_INFO
	.align		4
.L_306:
        /*0008*/ 	.byte	0x04, 0x17
        /*000a*/ 	.short	(.L_308 - .L_307)
.L_307:
        /*000c*/ 	.word	0x00000000
        /*0010*/ 	.short	0x0001
        /*0012*/ 	.short	0x0008
        /*0014*/ 	.byte	0x00, 0xf0, 0x11, 0x00


	//----- nvinfo : EIATTR_KPARAM_INFO
	.align		4
.L_308:
        /*0018*/ 	.byte	0x04, 0x17
        /*001a*/ 	.short	(.L_310 - .L_309)
.L_309:
        /*001c*/ 	.word	0x00000000
        /*0020*/ 	.short	0x0000
        /*0022*/ 	.short	0x0000
        /*0024*/ 	.byte	0x00, 0xf5, 0x21, 0x00


	//----- nvinfo : EIATTR_SPARSE_MMA_MASK
	.align		4
.L_310:
        /*0028*/ 	.byte	0x03, 0x50
        /*002a*/ 	.short	0x0000


	//----- nvinfo : EIATTR_MAXREG_COUNT
	.align		4
        /*002c*/ 	.byte	0x03, 0x1b
        /*002e*/ 	.short	0x00ff


	//----- nvinfo : EIATTR_MERCURY_ISA_VERSION
	.align		4
        /*0030*/ 	.byte	0x03, 0x5f
        /*0032*/ 	.short	0x0101


	//----- nvinfo : EIATTR_VRC_CTA_INIT_COUNT
	.align		4
        /*0034*/ 	.byte	0x02, 0x4a
	.zero		1
	.zero		1


	//----- nvinfo : EIATTR_EXIT_INSTR_OFFSETS
	.align		4
        /*0038*/ 	.byte	0x04, 0x1c
        /*003a*/ 	.short	(.L_312 - .L_311)


	//   ....[0]....
.L_311:
        /*003c*/ 	.word	0x000000a0


	//   ....[1]....
        /*0040*/ 	.word	0x000000f0


	//----- nvinfo : EIATTR_CBANK_PARAM_SIZE
	.align		4
.L_312:
        /*0044*/ 	.byte	0x03, 0x19
        /*0046*/ 	.short	0x000c


	//----- nvinfo : EIATTR_PARAM_CBANK
	.align		4
        /*0048*/ 	.byte	0x04, 0x0a
        /*004a*/ 	.short	(.L_314 - .L_313)
	.align		4
.L_313:
        /*004c*/ 	.word	index@(.nv.constant0._Z12fillWithZeroPjj)
        /*0050*/ 	.short	0x0380
        /*0052*/ 	.short	0x000c


	//----- nvinfo : EIATTR_SW_WAR
	.align		4
.L_314:
        /*0054*/ 	.byte	0x04, 0x36
        /*0056*/ 	.short	(.L_316 - .L_315)
.L_315:
        /*0058*/ 	.word	0x00000008
.L_316:


//--------------------- .nv.info._Z14fillArrayFlagsPjS_S_jS_S_ --------------------------
	.section	.nv.info._Z14fillArrayFlagsPjS_S_jS_S_,"",@"SHT_CUDA_INFO"
	.sectionflags	@""
	.align	4


	//----- nvinfo : EIATTR_CUDA_API_VERSION
	.align		4
        /*0000*/ 	.byte	0x04, 0x37
        /*0002*/ 	.short	(.L_318 - .L_317)
.L_317:
        /*0004*/ 	.word	0x00000082


	//----- nvinfo : EIATTR_KPARAM_INFO
	.align		4
.L_318:
        /*0008*/ 	.byte	0x04, 0x17
        /*000a*/ 	.short	(.L_320 - .L_319)
.L_319:
        /*000c*/ 	.word	0x00000000
        /*0010*/ 	.short	0x0005
        /*0012*/ 	.short	0x0028
        /*0014*/ 	.byte	0x00, 0xf5, 0x21, 0x00


	//----- nvinfo : EIATTR_KPARAM_INFO
	.align		4
.L_320:
        /*0018*/ 	.byte	0x04, 0x17
        /*001a*/ 	.short	(.L_322 - .L_321)
.L_321:
        /*001c*/ 	.word	0x00000000
        /*0020*/ 	.short	0x0004
        /*0022*/ 	.short	0x0020
        /*0024*/ 	.byte	0x00, 0xf5, 0x21, 0x00


	//----- nvinfo : EIATTR_KPARAM_INFO
	.align		4
.L_322:
        /*0028*/ 	.byte	0x04, 0x17
        /*002a*/ 	.short	(.L_324 - .L_323)
.L_323:
        /*002c*/ 	.word	0x00000000
        /*0030*/ 	.short	0x0003
        /*0032*/ 	.short	0x0018
        /*0034*/ 	.byte	0x00, 0xf0, 0x11, 0x00


	//----- nvinfo : EIATTR_KPARAM_INFO
	.align		4
.L_324:
        /*0038*/ 	.byte	0x04, 0x17
        /*003a*/ 	.short	(.L_326 - .L_325)
.L_325:
        /*003c*/ 	.word	0x00000000
        /*0040*/ 	.short	0x0002
        /*0042*/ 	.short	0x0010
        /*0044*/ 	.byte	0x00, 0xf5, 0x21, 0x00


	//----- nvinfo : EIATTR_KPARAM_INFO
	.align		4
.L_326:
        /*0048*/ 	.byte	0x04, 0x17
        /*004a*/ 	.short	(.L_328 - .L_327)
.L_327:
        /*004c*/ 	.word	0x00000000
        /*0050*/ 	.short	0x0001
        /*0052*/ 	.short	0x0008
        /*0054*/ 	.byte	0x00, 0xf5, 0x21, 0x00


	//----- nvinfo : EIATTR_KPARAM_INFO
	.align		4
.L_328:
        /*0058*/ 	.byte	0x04, 0x17
        /*005a*/ 	.short	(.L_330 - .L_329)
.L_329:
        /*005c*/ 	.word	0x00000000
        /*0060*/ 	.short	0x0000
        /*0062*/ 	.short	0x0000
        /*0064*/ 	.byte	0x00, 0xf5, 0x21, 0x00


	//----- nvinfo : EIATTR_SPARSE_MMA_MASK
	.align		4
.L_330:
        /*0068*/ 	.byte	0x03, 0x50
        /*006a*/ 	.short	0x0000


	//----- nvinfo : EIATTR_MAXREG_COUNT
	.align		4
        /*006c*/ 	.byte	0x03, 0x1b
        /*006e*/ 	.short	0x00ff


	//----- nvinfo : EIATTR_MERCURY_ISA_VERSION
	.align		4
        /*0070*/ 	.byte	0x03, 0x5f
        /*0072*/ 	.short	0x0101


	//----- nvinfo : EIATTR_VRC_CTA_INIT_COUNT
	.align		4
        /*0074*/ 	.byte	0x02, 0x4a
	.zero		1
	.zero		1


	//----- nvinfo : EIATTR_EXIT_INSTR_OFFSETS
	.align		4
        /*0078*/ 	.byte	0x04, 0x1c
        /*007a*/ 	.short	(.L_332 - .L_331)


	//   ....[0]....
.L_331:
        /*007c*/ 	.word	0x00000230


	//   ....[1]....
        /*0080*/ 	.word	0x00000290


	//   ....[2]....
        /*0084*/ 	.word	0x000002b0


	//   ....[3]....
        /*0088*/ 	.word	0x00000380


	//----- nvinfo : EIATTR_CRS_STACK_SIZE
	.align		4
.L_332:
        /*008c*/ 	.byte	0x04, 0x1e
        /*008e*/ 	.short	(.L_334 - .L_333)
.L_333:
        /*0090*/ 	.word	0x00000000


	//----- nvinfo : EIATTR_CBANK_PARAM_SIZE
	.align		4
.L_334:
        /*0094*/ 	.byte	0x03, 0x19
        /*0096*/ 	.short	0x0030


	//----- nvinfo : EIATTR_PARAM_CBANK
	.align		4
        /*0098*/ 	.byte	0x04, 0x0a
        /*009a*/ 	.short	(.L_336 - .L_335)
	.align		4
.L_335:
        /*009c*/ 	.word	index@(.nv.constant0._Z14fillArrayFlagsPjS_S_jS_S_)
        /*00a0*/ 	.short	0x0380
        /*00a2*/ 	.short	0x0030


	//----- nvinfo : EIATTR_SW_WAR
	.align		4
.L_336:
        /*00a4*/ 	.byte	0x04, 0x36
        /*00a6*/ 	.short	(.L_338 - .L_337)
.L_337:
        /*00a8*/ 	.word	0x00000008
.L_338:


//--------------------- .nv.info._Z11commonStopsPjS_j --------------------------
	.section	.nv.info._Z11commonStopsPjS_j,"",@"SHT_CUDA_INFO"
	.sectionflags	@""
	.align	4


	//----- nvinfo : EIATTR_CUDA_API_VERSION
	.align		4
        /*0000*/ 	.byte	0x04, 0x37
        /*0002*/ 	.short	(.L_340 - .L_339)
.L_339:
        /*0004*/ 	.word	0x00000082


	//----- nvinfo : EIATTR_KPARAM_INFO
	.align		4
.L_340:
        /*0008*/ 	.byte	0x04, 0x17
        /*000a*/ 	.short	(.L_342 - .L_341)
.L_341:
        /*000c*/ 	.word	0x00000000
        /*0010*/ 	.short	0x0002
        /*0012*/ 	.short	0x0010
        /*0014*/ 	.byte	0x00, 0xf0, 0x11, 0x00


	//----- nvinfo : EIATTR_KPARAM_INFO
	.align		4
.L_342:
        /*0018*/ 	.byte	0x04, 0x17
        /*001a*/ 	.short	(.L_344 - .L_343)
.L_343:
        /*001c*/ 	.word	0x00000000
        /*0020*/ 	.short	0x0001
        /*0022*/ 	.short	0x0008
        /*0024*/ 	.byte	0x00, 0xf5, 0x21, 0x00


	//----- nvinfo : EIATTR_KPARAM_INFO
	.align		4
.L_344:
        /*0028*/ 	.byte	0x04, 0x17
        /*002a*/ 	.short	(.L_346 - .L_345)
.L_345:
        /*002c*/ 	.word	0x00000000
        /*0030*/ 	.short	0x0000
        /*0032*/ 	.short	0x0000
        /*0034*/ 	.byte	0x00, 0xf5, 0x21, 0x00


	//----- nvinfo : EIATTR_SPARSE_MMA_MASK
	.align		4
.L_346:
        /*0038*/ 	.byte	0x03, 0x50
        /*003a*/ 	.short	0x0000


	//----- nvinfo : EIATTR_MAXREG_COUNT
	.align		4
        /*003c*/ 	.byte	0x03, 0x1b
        /*003e*/ 	.short	0x00ff


	//----- nvinfo : EIATTR_MERCURY_ISA_VERSION
	.align		4
        /*0040*/ 	.byte	0x03, 0x5f
        /*0042*/ 	.short	0x0101


	//----- nvinfo : EIATTR_VRC_CTA_INIT_COUNT
	.align		4
        /*0044*/ 	.byte	0x02, 0x4a
	.zero		1
	.zero		1


	//----- nvinfo : EIATTR_EXIT_INSTR_OFFSETS
	.align		4
        /*0048*/ 	.byte	0x04, 0x1c
        /*004a*/ 	.short	(.L_348 - .L_347)


	//   ....[0]....
.L_347:
        /*004c*/ 	.word	0x00000190


	//   ....[1]....
        /*0050*/ 	.word	0x000001e0


	//----- nvinfo : EIATTR_CRS_STACK_SIZE
	.align		4
.L_348:
        /*0054*/ 	.byte	0x04, 0x1e
        /*0056*/ 	.short	(.L_350 - .L_349)
.L_349:
        /*0058*/ 	.word	0x00000000


	//----- nvinfo : EIATTR_CBANK_PARAM_SIZE
	.align		4
.L_350:
        /*005c*/ 	.byte	0x03, 0x19
        /*005e*/ 	.short	0x0014


	//----- nvinfo : EIATTR_PARAM_CBANK
	.align		4
        /*0060*/ 	.byte	0x04, 0x0a
        /*0062*/ 	.short	(.L_352 - .L_351)
	.align		4
.L_351:
        /*0064*/ 	.word	index@(.nv.constant0._Z11commonStopsPjS_j)
        /*0068*/ 	.short	0x0380
        /*006a*/ 	.short	0x0014


	//----- nvinfo : EIATTR_SW_WAR
	.align		4
.L_352:
        /*006c*/ 	.byte	0x04, 0x36
        /*006e*/ 	.short	(.L_354 - .L_353)
.L_353:
        /*0070*/ 	.word	0x00000008
.L_354:


//--------------------- .nv.info._Z7markBitPjjj   --------------------------
	.section	.nv.info._Z7markBitPjjj,"",@"SHT_CUDA_INFO"
	.sectionflags	@""
	.align	4


	//----- nvinfo : EIATTR_CUDA_API_VERSION
	.align		4
        /*0000*/ 	.byte	0x04, 0x37
        /*0002*/ 	.short	(.L_356 - .L_355)
.L_355:
        /*0004*/ 	.word	0x00000082


	//----- nvinfo : EIATTR_KPARAM_INFO
	.align		4
.L_356:
        /*0008*/ 	.byte	0x04, 0x17
        /*000a*/ 	.short	(.L_358 - .L_357)
.L_357:
        /*000c*/ 	.word	0x00000000
        /*0010*/ 	.short	0x0002
        /*0012*/ 	.short	0x000c
        /*0014*/ 	.byte	0x00, 0xf0, 0x11, 0x00


	//----- nvinfo : EIATTR_KPARAM_INFO
	.align		4
.L_358:
        /*0018*/ 	.byte	0x04, 0x17
        /*001a*/ 	.short	(.L_360 - .L_359)
.L_359:
        /*001c*/ 	.word	0x00000000
        /*0020*/ 	.short	0x0001
        /*0022*/ 	.short	0x0008
        /*0024*/ 	.byte	0x00, 0xf0, 0x11, 0x00


	//----- nvinfo : EIATTR_KPARAM_INFO
	.align		4
.L_360:
        /*0028*/ 	.byte	0x04, 0x17
        /*002a*/ 	.short	(.L_362 - .L_361)
.L_361:
        /*002c*/ 	.word	0x00000000
        /*0030*/ 	.short	0x0000
        /*0032*/ 	.short	0x0000
        /*0034*/ 	.byte	0x00, 0xf5, 0x21, 0x00


	//----- nvinfo : EIATTR_SPARSE_MMA_MASK
	.align		4
.L_362:
        /*0038*/ 	.byte	0x03, 0x50
        /*003a*/ 	.short	0x0000


	//----- nvinfo : EIATTR_MAXREG_COUNT
	.align		4
        /*003c*/ 	.byte	0x03, 0x1b
        /*003e*/ 	.short	0x00ff


	//----- nvinfo : EIATTR_MERCURY_ISA_VERSION
	.align		4
        /*0040*/ 	.byte	0x03, 0x5f
        /*0042*/ 	.short	0x0101


	//----- nvinfo : EIATTR_VRC_CTA_INIT_COUNT
	.align		4
        /*0044*/ 	.byte	0x02, 0x4a
	.zero		1
	.zero		1


	//----- nvinfo : EIATTR_EXIT_INSTR_OFFSETS
	.align		4
        /*0048*/ 	.byte	0x04, 0x1c
        /*004a*/ 	.short	(.L_364 - .L_363)


	//   ....[0]....
.L_363:
        /*004c*/ 	.word	0x000000a0


	//   ....[1]....
        /*0050*/ 	.word	0x00000120


	//----- nvinfo : EIATTR_CBANK_PARAM_SIZE
	.align		4
.L_364:
        /*0054*/ 	.byte	0x03, 0x19
        /*0056*/ 	.short	0x0010


	//----- nvinfo : EIATTR_PARAM_CBANK
	.align		4
        /*0058*/ 	.byte	0x04, 0x0a
        /*005a*/ 	.short	(.L_366 - .L_365)
	.align		4
.L_365:
        /*005c*/ 	.word	index@(.nv.constant0._Z7markBitPjjj)
        /*0060*/ 	.short	0x0380
        /*0062*/ 	.short	0x0010


	//----- nvinfo : EIATTR_SW_WAR
	.align		4
.L_366:
        /*0064*/ 	.byte	0x04, 0x36
        /*0066*/ 	.short	(.L_368 - .L_367)
.L_367:
        /*0068*/ 	.word	0x00000008
.L_368:


//--------------------- .nv.info._Z14extractLengthsPjS_j --------------------------
	.section	.nv.info._Z14extractLengthsPjS_j,"",@"SHT_CUDA_INFO"
	.sectionflags	@""
	.align	4


	//----- nvinfo : EIATTR_CUDA_API_VERSION
	.align		4
        /*0000*/ 	.byte	0x04, 0x37
        /*0002*/ 	.short	(.L_370 - .L_369)
.L_369:
        /*0004*/ 	.word	0x00000082


	//----- nvinfo : EIATTR_KPARAM_INFO
	.align		4
.L_370:
        /*0008*/ 	.byte	0x04, 0x17
        /*000a*/ 	.short	(.L_372 - .L_371)
.L_371:
        /*000c*/ 	.word	0x00000000
        /*0010*/ 	.short	0x0002
        /*0012*/ 	.short	0x0010
        /*0014*/ 	.byte	0x00, 0xf0, 0x11, 0x00


	//----- nvinfo : EIATTR_KPARAM_INFO
	.align		4
.L_372:
        /*0018*/ 	.byte	0x04, 0x17
        /*001a*/ 	.short	(.L_374 - .L_373)
.L_373:
        /*001c*/ 	.word	0x00000000
        /*0020*/ 	.short	0x0001
        /*0022*/ 	.short	0x0008
        /*0024*/ 	.byte	0x00, 0xf5, 0x21, 0x00


	//----- nvinfo : EIATTR_KPARAM_INFO
	.align		4
.L_374:
        /*0028*/ 	.byte	0x04, 0x17
        /*002a*/ 	.short	(.L_376 - .L_375)
.L_375:
        /*002c*/ 	.word	0x00000000
        /*0030*/ 	.short	0x0000
        /*0032*/ 	.short	0x0000
        /*0034*/ 	.byte	0x00, 0xf5, 0x21, 0x00


	//----- nvinfo : EIATTR_SPARSE_MMA_MASK
	.align		4
.L_376:
        /*0038*/ 	.byte	0x03, 0x50
        /*003a*/ 	.short	0x0000


	//----- nvinfo : EIATTR_MAXREG_COUNT
	.align		4
        /*003c*/ 	.byte	0x03, 0x1b
        /*003e*/ 	.short	0x00ff


	//----- nvinfo : EIATTR_MERCURY_ISA_VERSION
	.align		4
        /*0040*/ 	.byte	0x03, 0x5f
        /*0042*/ 	.short	0x0101


	//----- nvinfo : EIATTR_VRC_CTA_INIT_COUNT
	.align		4
        /*0044*/ 	.byte	0x02, 0x4a
	.zero		1
	.zero		1


	//----- nvinfo : EIATTR_EXIT_INSTR_OFFSETS
	.align		4
        /*0048*/ 	.byte	0x04, 0x1c
        /*004a*/ 	.short	(.L_378 - .L_377)


	//   ....[0]....
.L_377:
        /*004c*/ 	.word	0x000000a0


	//   ....[1]....
        /*0050*/ 	.word	0x00000160


	//----- nvinfo : EIATTR_CBANK_PARAM_SIZE
	.align		4
.L_378:
        /*0054*/ 	.byte	0x03, 0x19
        /*0056*/ 	.short	0x0014


	//----- nvinfo : EIATTR_PARAM_CBANK
	.align		4
        /*0058*/ 	.byte	0x04, 0x0a
        /*005a*/ 	.short	(.L_380 - .L_379)
	.align		4
.L_379:
        /*005c*/ 	.word	index@(.nv.constant0._Z14extractLengthsPjS_j)
        /*0060*/ 	.short	0x0380
        /*0062*/ 	.short	0x0014


	//----- nvinfo : EIATTR_SW_WAR
	.align		4
.L_380:
        /*0064*/ 	.byte	0x04, 0x36
        /*0066*/ 	.short	(.L_382 - .L_381)
.L_381:
        /*0068*/ 	.word	0x00000008
.L_382:


//--------------------- .nv.callgraph             --------------------------
	.section	.nv.callgraph,"",@"SHT_CUDA_CALLGRAPH"
	.align	4
	.sectionentsize	8
	.align		4
        /*0000*/ 	.word	0x00000000
	.align		4
        /*0004*/ 	.word	0xffffffff
	.align		4
        /*0008*/ 	.word	index@(_Z22generateExtendedBitmapjPhPj)
	.align		4
        /*000c*/ 	.word	index@(vprintf)
	.align		4
        /*0010*/ 	.word	0x00000000
	.align		4
        /*0014*/ 	.word	0xfffffffe
	.align		4
        /*0018*/ 	.word	0x00000000
	.align		4
        /*001c*/ 	.word	0xfffffffd
	.align		4
        /*0020*/ 	.word	0x00000000
	.align		4
        /*0024*/ 	.word	0xfffffffc


//--------------------- .nv.constant4             --------------------------
	.section	.nv.constant4,"a",@progbits
	.align	8
	.align		8
.nv.constant4:
        /*0000*/ 	.dword	$str
	.align		8
        /*0008*/ 	.dword	vprintf


//--------------------- .text._Z9generateEjPjS_S_ --------------------------
	.section	.text._Z9generateEjPjS_S_,"ax",@progbits
	.align	128
        .global         _Z9generateEjPjS_S_
        .type           _Z9generateEjPjS_S_,@function
        .size           _Z9generateEjPjS_S_,(.L_x_69 - _Z9generateEjPjS_S_)
        .other          _Z9generateEjPjS_S_,@"STO_CUDA_ENTRY STV_DEFAULT"
_Z9generateEjPjS_S_:
.text._Z9generateEjPjS_S_:
[----:B------:R-:W-:Y:S01]  /*0000*/  LDC R1, c[0x0][0x37c] ;  /* 0x0000df00ff017b82 */ /* 0x000fe20000000800 */
[----:B------:R-:W0:Y:S07]  /*0010*/  S2R R0, SR_TID.X ;  /* 0x0000000000007919 */ /* 0x000e2e0000002100 */
[----:B------:R-:W0:Y:S01]  /*0020*/  S2UR UR4, SR_CTAID.X ;  /* 0x00000000000479c3 */ /* 0x000e220000002500 */
[----:B------:R-:W1:Y:S07]  /*0030*/  LDCU UR5, c[0x0][0x380] ;  /* 0x00007000ff0577ac */ /* 0x000e6e0008000800 */
[----:B------:R-:W0:Y:S02]  /*0040*/  LDC R9, c[0x0][0x360] ;  /* 0x0000d800ff097b82 */ /* 0x000e240000000800 */
[----:B0-----:R-:W-:-:S05]  /*0050*/  IMAD R9, R9, UR4, R0 ;  /* 0x0000000409097c24 */ /* 0x001fca000f8e0200 */
[----:B-1----:R-:W-:-:S13]  /*0060*/  ISETP.GE.U32.AND P0, PT, R9, UR5, PT ;  /* 0x0000000509007c0c */ /* 0x002fda000bf06070 */
[----:B------:R-:W-:Y:S05]  /*0070*/  @P0 EXIT ;  /* 0x000000000000094d */ /* 0x000fea0003800000 */
[----:B------:R-:W0:Y:S01]  /*0080*/  LDC.64 R2, c[0x0][0x388] ;  /* 0x0000e200ff027b82 */ /* 0x000e220000000a00 */
[----:B------:R-:W1:Y:S07]  /*0090*/  LDCU.64 UR6, c[0x0][0x358] ;  /* 0x00006b00ff0677ac */ /* 0x000e6e0008000a00 */
[----:B------:R-:W2:Y:S01]  /*00a0*/  LDC.64 R4, c[0x0][0x390] ;  /* 0x0000e400ff047b82 */ /* 0x000ea20000000a00 */
[----:B0-----:R-:W-:-:S05]  /*00b0*/  IMAD.WIDE R2, R9, 0x4, R2 ;  /* 0x0000000409027825 */ /* 0x001fca00078e0202 */
[----:B-1----:R-:W2:Y:S02]  /*00c0*/  LDG.E R7, desc[UR6][R2.64] ;  /* 0x0000000602077981 */ /* 0x002ea4000c1e1900 */
[----:B--2---:R-:W-:-:S05]  /*00d0*/  IMAD.WIDE.U32 R4, R7, 0x4, R4 ;  /* 0x0000000407047825 */ /* 0x004fca00078e0004 */
[----:B------:R-:W2:Y:S02]  /*00e0*/  LDG.E R11, desc[UR6][R4.64] ;  /* 0x00000006040b7981 */ /* 0x000ea4000c1e1900 */
[----:B--2---:R-:W-:-:S04]  /*00f0*/  LOP3.LUT R0, R11, 0x1, RZ, 0xc0, !PT ;  /* 0x000000010b007812 */ /* 0x004fc800078ec0ff */
[----:B------:R-:W-:-:S13]  /*0100*/  ISETP.NE.U32.AND P0, PT, R0, 0x1, PT ;  /* 0x000000010000780c */ /* 0x000fda0003f05070 */
[----:B------:R-:W0:Y:S02]  /*0110*/  @P0 LDC.64 R6, c[0x0][0x398] ;  /* 0x0000e600ff060b82 */ /* 0x000e240000000a00 */
[----:B0-----:R-:W-:-:S05]  /*0120*/  @P0 IMAD.WIDE R6, R9, 0x4, R6 ;  /* 0x0000000409060825 */ /* 0x001fca00078e0206 */
[----:B------:R0:W-:Y:S01]  /*0130*/  @P0 STG.E desc[UR6][R6.64], R11 ;  /* 0x0000000b06000986 */ /* 0x0001e2000c101906 */
[----:B------:R-:W-:Y:S05]  /*0140*/  @P0 EXIT ;  /* 0x000000000000094d */ /* 0x000fea0003800000 */
[----:B------:R-:W1:Y:S01]  /*0150*/  LDC.64 R4, c[0x0][0x398] ;  /* 0x0000e600ff047b82 */ /* 0x000e620000000a00 */
[----:B------:R-:W-:-:S05]  /*0160*/  IMAD.SHL.U32 R0, R11, 0x40000000, RZ ;  /* 0x400000000b007824 */ /* 0x000fca00078e00ff */
[----:B------:R-:W-:-:S04]  /*0170*/  SHF.R.S32.HI R0, RZ, 0x1f, R0 ;  /* 0x0000001fff007819 */ /* 0x000fc80000011400 */
[----:B0-----:R-:W-:Y:S01]  /*0180*/  LOP3.LUT R7, R0, 0xfffffffe, RZ, 0xc0, !PT ;  /* 0xfffffffe00077812 */ /* 0x001fe200078ec0ff */
[----:B-1----:R-:W-:-:S05]  /*0190*/  IMAD.WIDE R4, R9, 0x4, R4 ;  /* 0x0000000409047825 */ /* 0x002fca00078e0204 */
[----:B------:R0:W-:Y:S04]  /*01a0*/  STG.E desc[UR6][R4.64], R7 ;  /* 0x0000000704007986 */ /* 0x0001e8000c101906 */
[----:B------:R-:W2:Y:S04]  /*01b0*/  LDG.E R0, desc[UR6][R2.64] ;  /* 0x0000000602007981 */ /* 0x000ea8000c1e1900 */
[----:B------:R-:W2:Y:S01]  /*01c0*/  LDG.E R13, desc[UR6][R2.64+0x4] ;  /* 0x00000406020d7981 */ /* 0x000ea2000c1e1900 */
[----:B------:R-:W-:Y:S01]  /*01d0*/  UIADD3 UR4, UPT, UPT, UR5, -0x1, URZ ;  /* 0xffffffff05047890 */ /* 0x000fe2000fffe0ff */
[----:B------:R-:W-:-:S02]  /*01e0*/  LOP3.LUT P0, RZ, R11, 0x7c, RZ, 0xc0, !PT ;  /* 0x0000007c0bff7812 */ /* 0x000fc4000780c0ff */
[----:B--2---:R-:W-:-:S04]  /*01f0*/  ISETP.NE.AND P1, PT, R0, R13, PT ;  /* 0x0000000d0000720c */ /* 0x004fc80003f25270 */
[----:B------:R-:W-:-:S04]  /*0200*/  ISETP.NE.AND P1, PT, R9, UR4, !P1 ;  /* 0x0000000409007c0c */ /* 0x000fc8000cf25270 */
[----:B------:R-:W-:-:S13]  /*0210*/  PLOP3.LUT P0, PT, P0, P1, PT, 0x8f, 0xf8 ;  /* 0x0000000000f8781c */ /* 0x000fda0000703177 */
[----:B0-----:R-:W-:Y:S05]  /*0220*/  @P0 EXIT ;  /* 0x000000000000094d */ /* 0x001fea0003800000 */
[----:B------:R-:W-:Y:S01]  /*0230*/  SHF.R.U32.HI R11, RZ, 0x2, R11 ;  /* 0x00000002ff0b7819 */ /* 0x000fe2000001160b */
[----:B------:R-:W-:-:S03]  /*0240*/  IMAD.MOV.U32 R0, RZ, RZ, 0x1 ;  /* 0x00000001ff007424 */ /* 0x000fc600078e00ff */
[----:B------:R-:W-:-:S04]  /*0250*/  LOP3.LUT R11, R11, 0x1f, RZ, 0xc0, !PT ;  /* 0x0000001f0b0b7812 */ /* 0x000fc800078ec0ff */
[----:B------:R-:W-:-:S04]  /*0260*/  IADD3 R11, PT, PT, -R11, 0x20, RZ ;  /* 0x000000200b0b7810 */ /* 0x000fc80007ffe1ff */
[----:B------:R-:W-:-:S04]  /*0270*/  SHF.L.U32 R0, R0, R11, RZ ;  /* 0x0000000b00007219 */ /* 0x000fc800000006ff */
[----:B------:R-:W-:-:S13]  /*0280*/  LOP3.LUT P0, RZ, R7, R0, RZ, 0xc0, !PT ;  /* 0x0000000007ff7212 */ /* 0x000fda000780c0ff */
[----:B------:R-:W-:-:S05]  /*0290*/  @P0 LOP3.LUT R3, R7, R0, RZ, 0x30, !PT ;  /* 0x0000000007030212 */ /* 0x000fca00078e30ff */
[----:B------:R0:W-:Y:S01]  /*02a0*/  @P0 STG.E desc[UR6][R4.64], R3 ;  /* 0x0000000304000986 */ /* 0x0001e2000c101906 */
[----:B------:R-:W-:Y:S05]  /*02b0*/  @P0 EXIT ;  /* 0x000000000000094d */ /* 0x000fea0003800000 */
[----:B------:R-:W-:-:S05]  /*02c0*/  LOP3.LUT R7, R7, R0, RZ, 0xfc, !PT ;  /* 0x0000000007077212 */ /* 0x000fca00078efcff */
[----:B------:R-:W-:Y:S01]  /*02d0*/  STG.E desc[UR6][R4.64], R7 ;  /* 0x0000000704007986 */ /* 0x000fe2000c101906 */
[----:B------:R-:W-:Y:S05]  /*02e0*/  EXIT ;  /* 0x000000000000794d */ /* 0x000fea0003800000 */
.L_x_0:
[----:B------:R-:W-:-:S00]  /*02f0*/  BRA `(.L_x_0) ;  /* 0xfffffffc00fc7947 */ /* 0x000fc0000383ffff */
[----:B------:R-:W-:-:S00]  /*0300*/  NOP ;  /* 0x0000000000007918 */ /* 0x000fc00000000000 */
[----:B------:R-:W-:-:S00]  /*0310*/  NOP ;  /* 0x0000000000007918 */ /* 0x000fc00000000000 */
[----:B------:R-:W-:-:S00]  /*0320*/  NOP ;  /* 0x0000000000007918 */ /* 0x000fc00000000000 */
[----:B------:R-:W-:-:S00]  /*0330*/  NOP ;  /* 0x0000000000007918 */ /* 0x000fc00000000000 */
[----:B------:R-:W-:-:S00]  /*0340*/  NOP ;  /* 0x0000000000007918 */ /* 0x000fc00000000000 */
[----:B------:R-:W-:-:S00]  /*0350*/  NOP ;  /* 0x0000000000007918 */ /* 0x000fc00000000000 */
[----:B------:R-:W-:-:S00]  /*0360*/  NOP ;  /* 0x0000000000007918 */ /* 0x000fc00000000000 */
[----:B------:R-:W-:-:S00]  /*0370*/  NOP ;  /* 0x0000000000007918 */ /* 0x000fc00000000000 */
.L_x_69:


//--------------------- .text._Z12decomp_initFjPjS_ --------------------------
	.section	.text._Z12decomp_initFjPjS_,"ax",@progbits
	.align	128
        .global         _Z12decomp_initFjPjS_
        .type           _Z12decomp_initFjPjS_,@function
        .size           _Z12decomp_initFjPjS_,(.L_x_70 - _Z12decomp_initFjPjS_)
        .other          _Z12decomp_initFjPjS_,@"STO_CUDA_ENTRY STV_DEFAULT"
_Z12decomp_initFjPjS_:
.text._Z12decomp_initFjPjS_:
[----:B------:R-:W-:Y:S01]  /*0000*/  LDC R1, c[0x0][0x37c] ;  /* 0x0000df00ff017b82 */ /* 0x000fe20000000800 */
[----:B------:R-:W0:Y:S07]  /*0010*/  S2R R0, SR_TID.X ;  /* 0x0000000000007919 */ /* 0x000e2e0000002100 */
[----:B------:R-:W0:Y:S01]  /*0020*/  S2UR UR4, SR_CTAID.X ;  /* 0x00000000000479c3 */ /* 0x000e220000002500 */
[----:B------:R-:W1:Y:S07]  /*0030*/  LDCU UR5, c[0x0][0x380] ;  /* 0x00007000ff0577ac */ /* 0x000e6e0008000800 */
[----:B------:R-:W0:Y:S02]  /*0040*/  LDC R5, c[0x0][0x360] ;  /* 0x0000d800ff057b82 */ /* 0x000e240000000800 */
[----:B0-----:R-:W-:-:S05]  /*0050*/  IMAD R5, R5, UR4, R0 ;  /* 0x0000000405057c24 */ /* 0x001fca000f8e0200 */
[----:B------:R-:W-:-:S04]  /*0060*/  ISETP.GE.AND P0, PT, R5, 0x1, PT ;  /* 0x000000010500780c */ /* 0x000fc80003f06270 */
[----:B-1----:R-:W-:-:S13]  /*0070*/  ISETP.GE.U32.OR P0, PT, R5, UR5, !P0 ;  /* 0x0000000505007c0c */ /* 0x002fda000c706470 */
[----:B------:R-:W-:Y:S05]  /*0080*/  @P0 EXIT ;  /* 0x000000000000094d */ /* 0x000fea0003800000 */
[----:B------:R-:W0:Y:S01]  /*0090*/  LDC.64 R2, c[0x0][0x388] ;  /* 0x0000e200ff027b82 */ /* 0x000e220000000a00 */
[----:B------:R-:W1:Y:S01]  /*00a0*/  LDCU.64 UR4, c[0x0][0x358] ;  /* 0x00006b00ff0477ac */ /* 0x000e620008000a00 */
[----:B0-----:R-:W-:-:S06]  /*00b0*/  IMAD.WIDE.U32 R2, R5, 0x4, R2 ;  /* 0x0000000405027825 */ /* 0x001fcc00078e0002 */
[----:B------:R-:W0:Y:S01]  /*00c0*/  LDC.64 R4, c[0x0][0x390] ;  /* 0x0000e400ff047b82 */ /* 0x000e220000000a00 */
[----:B-1----:R-:W2:Y:S01]  /*00d0*/  LDG.E R2, desc[UR4][R2.64] ;  /* 0x0000000402027981 */ /* 0x002ea2000c1e1900 */
[----:B------:R-:W-:Y:S01]  /*00e0*/  HFMA2 R9, -RZ, RZ, 0, 5.9604644775390625e-08 ;  /* 0x00000001ff097431 */ /* 0x000fe200000001ff */
[----:B--2---:R-:W-:-:S05]  /*00f0*/  IADD3 R7, PT, PT, R2, -0x1, RZ ;  /* 0xffffffff02077810 */ /* 0x004fca0007ffe0ff */
[----:B0-----:R-:W-:-:S05]  /*0100*/  IMAD.WIDE.U32 R4, R7, 0x4, R4 ;  /* 0x0000000407047825 */ /* 0x001fca00078e0004 */
[----:B------:R-:W-:Y:S01]  /*0110*/  STG.E desc[UR4][R4.64], R9 ;  /* 0x0000000904007986 */ /* 0x000fe2000c101904 */
[----:B------:R-:W-:Y:S05]  /*0120*/  EXIT ;  /* 0x000000000000794d */ /* 0x000fea0003800000 */
.L_x_1:
        /* <DEDUP_REMOVED lines=13> */
.L_x_70:


//--------------------- .text._Z5initSjPjS_       --------------------------
	.section	.text._Z5initSjPjS_,"ax",@progbits
	.align	128
        .global         _Z5initSjPjS_
        .type           _Z5initSjPjS_,@function
        .size           _Z5initSjPjS_,(.L_x_71 - _Z5initSjPjS_)
        .other          _Z5initSjPjS_,@"STO_CUDA_ENTRY STV_DEFAULT"
_Z5initSjPjS_:
.text._Z5initSjPjS_:
        /* <DEDUP_REMOVED lines=9> */
[----:B------:R-:W1:Y:S01]  /*0090*/  LDCU.64 UR4, c[0x0][0x358] ;  /* 0x00006b00ff0477ac */ /* 0x000e620008000a00 */
[----:B0-----:R-:W-:-:S05]  /*00a0*/  IMAD.WIDE R2, R7, 0x4, R2 ;  /* 0x0000000407027825 */ /* 0x001fca00078e0202 */
[----:B-1----:R-:W2:Y:S02]  /*00b0*/  LDG.E R0, desc[UR4][R2.64] ;  /* 0x0000000402007981 */ /* 0x002ea4000c1e1900 */
[----:B--2---:R-:W-:-:S04]  /*00c0*/  LOP3.LUT R4, R0, 0x1, RZ, 0xc0, !PT ;  /* 0x0000000100047812 */ /* 0x004fc800078ec0ff */
[----:B------:R-:W-:-:S13]  /*00d0*/  ISETP.NE.U32.AND P0, PT, R4, 0x1, PT ;  /* 0x000000010400780c */ /* 0x000fda0003f05070 */
[----:B------:R-:W0:Y:S01]  /*00e0*/  @P0 LDC.64 R4, c[0x0][0x390] ;  /* 0x0000e400ff040b82 */ /* 0x000e220000000a00 */
[----:B------:R-:W-:Y:S01]  /*00f0*/  @P0 MOV R9, 0x1 ;  /* 0x0000000100090802 */ /* 0x000fe20000000f00 */
[----:B0-----:R-:W-:-:S05]  /*0100*/  @P0 IMAD.WIDE R4, R7, 0x4, R4 ;  /* 0x0000000407040825 */ /* 0x001fca00078e0204 */
[----:B------:R0:W-:Y:S01]  /*0110*/  @P0 STG.E desc[UR4][R4.64], R9 ;  /* 0x0000000904000986 */ /* 0x0001e2000c101904 */
[----:B------:R-:W-:Y:S05]  /*0120*/  @P0 EXIT ;  /* 0x000000000000094d */ /* 0x000fea0003800000 */
[----:B------:R-:W1:Y:S01]  /*0130*/  LDC.64 R2, c[0x0][0x390] ;  /* 0x0000e400ff027b82 */ /* 0x000e620000000a00 */
[----:B0-----:R-:W-:Y:S01]  /*0140*/  SHF.R.U32.HI R5, RZ, 0x7, R0 ;  /* 0x00000007ff057819 */ /* 0x001fe20000011600 */
[----:B-1----:R-:W-:-:S05]  /*0150*/  IMAD.WIDE R2, R7, 0x4, R2 ;  /* 0x0000000407027825 */ /* 0x002fca00078e0202 */
[----:B------:R-:W-:Y:S01]  /*0160*/  STG.E desc[UR4][R2.64], R5 ;  /* 0x0000000502007986 */ /* 0x000fe2000c101904 */
[----:B------:R-:W-:Y:S05]  /*0170*/  EXIT ;  /* 0x000000000000794d */ /* 0x000fea0003800000 */
.L_x_2:
        /* <DEDUP_REMOVED lines=16> */
.L_x_71:


//--------------------- .text._Z9generateCjPjS_S_S_ --------------------------
	.section	.text._Z9generateCjPjS_S_S_,"ax",@progbits
	.align	128
        .global         _Z9generateCjPjS_S_S_
        .type           _Z9generateCjPjS_S_S_,@function
        .size           _Z9generateCjPjS_S_S_,(.L_x_72 - _Z9generateCjPjS_S_S_)
        .other          _Z9generateCjPjS_S_S_,@"STO_CUDA_ENTRY STV_DEFAULT"
_Z9generateCjPjS_S_S_:
.text._Z9generateCjPjS_S_S_:
        /* <DEDUP_REMOVED lines=10> */
[----:B------:R-:W2:Y:S08]  /*00a0*/  LDC.64 R8, c[0x0][0x398] ;  /* 0x0000e600ff087b82 */ /* 0x000eb00000000a00 */
[----:B------:R-:W3:Y:S01]  /*00b0*/  LDC.64 R6, c[0x0][0x390] ;  /* 0x0000e400ff067b82 */ /* 0x000ee20000000a00 */
[----:B0-----:R-:W-:-:S05]  /*00c0*/  IMAD.WIDE R4, R11, 0x4, R4 ;  /* 0x000000040b047825 */ /* 0x001fca00078e0204 */
[----:B-1----:R-:W2:Y:S01]  /*00d0*/  LDG.E R0, desc[UR6][R4.64] ;  /* 0x0000000604007981 */ /* 0x002ea2000c1e1900 */
[C---:B------:R-:W-:Y:S01]  /*00e0*/  ISETP.NE.AND P0, PT, R11.reuse, RZ, PT ;  /* 0x000000ff0b00720c */ /* 0x040fe20003f05270 */
[----:B---3--:R-:W-:-:S12]  /*00f0*/  IMAD.WIDE R6, R11, 0x4, R6 ;  /* 0x000000040b067825 */ /* 0x008fd800078e0206 */
[----:B------:R-:W3:Y:S04]  /*0100*/  @P0 LDG.E R13, desc[UR6][R4.64+-0x4] ;  /* 0xfffffc06040d0981 */ /* 0x000ee8000c1e1900 */
[----:B------:R0:W5:Y:S01]  /*0110*/  LDG.E R2, desc[UR6][R6.64] ;  /* 0x0000000606027981 */ /* 0x000162000c1e1900 */
[----:B--2---:R-:W-:-:S05]  /*0120*/  IMAD.WIDE R8, R0, 0x4, R8 ;  /* 0x0000000400087825 */ /* 0x004fca00078e0208 */
[----:B------:R-:W2:Y:S01]  /*0130*/  LDG.E R3, desc[UR6][R8.64+-0x4] ;  /* 0xfffffc0608037981 */ /* 0x000ea2000c1e1900 */
[----:B---3--:R-:W-:Y:S01]  /*0140*/  @P0 IMAD.IADD R0, R0, 0x1, -R13 ;  /* 0x0000000100000824 */ /* 0x008fe200078e0a0d */
[----:B--2---:R-:W-:-:S04]  /*0150*/  LOP3.LUT R10, R3, 0x1, RZ, 0xc0, !PT ;  /* 0x00000001030a7812 */ /* 0x004fc800078ec0ff */
[----:B------:R-:W-:-:S13]  /*0160*/  ISETP.NE.U32.AND P1, PT, R10, 0x1, PT ;  /* 0x000000010a00780c */ /* 0x000fda0003f25070 */
[----:B0-----:R-:W-:Y:S05]  /*0170*/  @P1 BRA `(.L_x_3) ;  /* 0x00000004000c1947 */ /* 0x001fea0003800000 */
[----:B------:R-:W-:Y:S01]  /*0180*/  ISETP.GE.AND P0, PT, R0, 0x2000000, PT ;  /* 0x020000000000780c */ /* 0x000fe20003f06270 */
[----:B------:R-:W-:Y:S01]  /*0190*/  BSSY.RECONVERGENT B0, `(.L_x_4) ;  /* 0x000003c000007945 */ /* 0x000fe20003800200 */
[----:B------:R-:W-:-:S11]  /*01a0*/  LOP3.LUT R3, R3, 0x3, RZ, 0xc0, !PT ;  /* 0x0000000303037812 */ /* 0x000fd600078ec0ff */
[----:B------:R-:W-:Y:S05]  /*01b0*/  @!P0 BRA `(.L_x_5) ;  /* 0x0000000000e48947 */ /* 0x000fea0003800000 */
[----:B------:R-:W-:Y:S01]  /*01c0*/  VIMNMX.U32 R4, PT, PT, R0, 0x3fffffe, !PT ;  /* 0x03fffffe00047848 */ /* 0x000fe20007fe0000 */
[----:B------:R-:W-:Y:S04]  /*01d0*/  BSSY.RECONVERGENT B1, `(.L_x_6) ;  /* 0x0000021000017945 */ /* 0x000fe80003800200 */
[C---:B------:R-:W-:Y:S02]  /*01e0*/  VIADD R5, R4.reuse, 0xfe000000 ;  /* 0xfe00000004057836 */ /* 0x040fe40000000000 */
[----:B------:R-:W-:Y:S02]  /*01f0*/  VIADD R4, R4, 0xfc000002 ;  /* 0xfc00000204047836 */ /* 0x000fe40000000000 */
[----:B------:R-:W-:-:S03]  /*0200*/  IMAD.HI.U32 R6, R5, 0x81, RZ ;  /* 0x0000008105067827 */ /* 0x000fc600078e00ff */
[----:B------:R-:W-:Y:S01]  /*0210*/  ISETP.GE.U32.AND P1, PT, R4, 0xbfffffb, PT ;  /* 0x0bfffffb0400780c */ /* 0x000fe20003f26070 */
[----:B------:R-:W-:Y:S01]  /*0220*/  IMAD.IADD R5, R5, 0x1, -R6 ;  /* 0x0000000105057824 */ /* 0x000fe200078e0a06 */
[----:B------:R-:W-:-:S04]  /*0230*/  LOP3.LUT R4, R3, 0xffffff80, RZ, 0xfc, !PT ;  /* 0xffffff8003047812 */ /* 0x000fc800078efcff */
[----:B------:R-:W-:-:S04]  /*0240*/  LEA.HI R5, R5, R6, RZ, 0x1f ;  /* 0x0000000605057211 */ /* 0x000fc800078ff8ff */
[----:B------:R-:W-:Y:S01]  /*0250*/  SHF.R.U32.HI R11, RZ, 0x18, R5 ;  /* 0x00000018ff0b7819 */ /* 0x000fe20000011605 */
[----:B-----5:R-:W-:-:S04]  /*0260*/  IMAD.MOV.U32 R5, RZ, RZ, R2 ;  /* 0x000000ffff057224 */ /* 0x020fc800078e0002 */
[----:B------:R-:W-:-:S05]  /*0270*/  VIADD R12, R11, 0x1 ;  /* 0x000000010b0c7836 */ /* 0x000fca0000000000 */
[----:B------:R-:W-:-:S04]  /*0280*/  LOP3.LUT R13, R12, 0x7, RZ, 0xc0, !PT ;  /* 0x000000070c0d7812 */ /* 0x000fc800078ec0ff */
[----:B------:R-:W-:Y:S01]  /*0290*/  ISETP.NE.AND P0, PT, R13, RZ, PT ;  /* 0x000000ff0d00720c */ /* 0x000fe20003f05270 */
[----:B------:R-:W-:-:S12]  /*02a0*/  @!P1 BRA `(.L_x_7) ;  /* 0x00000000004c9947 */ /* 0x000fd80003800000 */
[----:B------:R-:W0:Y:S01]  /*02b0*/  LDC.64 R8, c[0x0][0x3a0] ;  /* 0x0000e800ff087b82 */ /* 0x000e220000000a00 */
[----:B------:R-:W-:Y:S01]  /*02c0*/  LOP3.LUT R6, R12, 0x1f8, RZ, 0xc0, !PT ;  /* 0x000001f80c067812 */ /* 0x000fe200078ec0ff */
[----:B------:R-:W-:-:S04]  /*02d0*/  IMAD.MOV.U32 R5, RZ, RZ, R2 ;  /* 0x000000ffff057224 */ /* 0x000fc800078e0002 */
[----:B------:R-:W-:Y:S01]  /*02e0*/  IMAD.MOV R10, RZ, RZ, -R6 ;  /* 0x000000ffff0a7224 */ /* 0x000fe200078e0a06 */
[----:B0-----:R-:W-:-:S05]  /*02f0*/  IADD3 R8, P1, PT, R8, 0x10, RZ ;  /* 0x0000001008087810 */ /* 0x001fca0007f3e0ff */
[----:B------:R-:W-:-:S08]  /*0300*/  IMAD.X R9, RZ, RZ, R9, P1 ;  /* 0x000000ffff097224 */ /* 0x000fd000008e0609 */
.L_x_8:
[----:B0-----:R-:W-:-:S04]  /*0310*/  IMAD.WIDE R6, R5, 0x4, R8 ;  /* 0x0000000405067825 */ /* 0x001fc800078e0208 */
[----:B------:R-:W-:Y:S01]  /*0320*/  VIADD R10, R10, 0x8 ;  /* 0x000000080a0a7836 */ /* 0x000fe20000000000 */
[----:B------:R0:W-:Y:S01]  /*0330*/  STG.E desc[UR6][R6.64+-0x10], R4 ;  /* 0xfffff00406007986 */ /* 0x0001e2000c101906 */
[----:B------:R-:W-:-:S03]  /*0340*/  VIADD R5, R5, 0x8 ;  /* 0x0000000805057836 */ /* 0x000fc60000000000 */
[----:B------:R0:W-:Y:S01]  /*0350*/  STG.E desc[UR6][R6.64+-0xc], R4 ;  /* 0xfffff40406007986 */ /* 0x0001e2000c101906 */
[----:B------:R-:W-:-:S03]  /*0360*/  ISETP.NE.AND P1, PT, R10, RZ, PT ;  /* 0x000000ff0a00720c */ /* 0x000fc60003f25270 */
[----:B------:R0:W-:Y:S04]  /*0370*/  STG.E desc[UR6][R6.64+-0x8], R4 ;  /* 0xfffff80406007986 */ /* 0x0001e8000c101906 */
[----:B------:R0:W-:Y:S04]  /*0380*/  STG.E desc[UR6][R6.64+-0x4], R4 ;  /* 0xfffffc0406007986 */ /* 0x0001e8000c101906 */
[----:B------:R0:W-:Y:S04]  /*0390*/  STG.E desc[UR6][R6.64], R4 ;  /* 0x0000000406007986 */ /* 0x0001e8000c101906 */
[----:B------:R0:W-:Y:S04]  /*03a0*/  STG.E desc[UR6][R6.64+0x4], R4 ;  /* 0x0000040406007986 */ /* 0x0001e8000c101906 */
[----:B------:R0:W-:Y:S04]  /*03b0*/  STG.E desc[UR6][R6.64+0x8], R4 ;  /* 0x0000080406007986 */ /* 0x0001e8000c101906 */
[----:B------:R0:W-:Y:S01]  /*03c0*/  STG.E desc[UR6][R6.64+0xc], R4 ;  /* 0x00000c0406007986 */ /* 0x0001e2000c101906 */
[----:B------:R-:W-:Y:S05]  /*03d0*/  @P1 BRA `(.L_x_8) ;  /* 0xfffffffc00cc1947 */ /* 0x000fea000383ffff */
.L_x_7:
[----:B------:R-:W-:Y:S05]  /*03e0*/  BSYNC.RECONVERGENT B1 ;  /* 0x0000000000017941 */ /* 0x000fea0003800200 */
.L_x_6:
[----:B------:R-:W-:Y:S05]  /*03f0*/  @!P0 BRA `(.L_x_5) ;  /* 0x0000000000548947 */ /* 0x000fea0003800000 */
[----:B------:R-:W-:Y:S02]  /*0400*/  ISETP.GE.U32.AND P0, PT, R13, 0x4, PT ;  /* 0x000000040d00780c */ /* 0x000fe40003f06070 */
[----:B------:R-:W-:-:S11]  /*0410*/  LOP3.LUT P1, R12, R12, 0x3, RZ, 0xc0, !PT ;  /* 0x000000030c0c7812 */ /* 0x000fd6000782c0ff */
[----:B0-----:R-:W0:Y:S02]  /*0420*/  @P0 LDC.64 R6, c[0x0][0x3a0] ;  /* 0x0000e800ff060b82 */ /* 0x001e240000000a00 */
[----:B0-----:R-:W-:-:S04]  /*0430*/  @P0 IMAD.WIDE R6, R5, 0x4, R6 ;  /* 0x0000000405060825 */ /* 0x001fc800078e0206 */
[----:B------:R-:W-:Y:S01]  /*0440*/  @P0 VIADD R5, R5, 0x4 ;  /* 0x0000000405050836 */ /* 0x000fe20000000000 */
[----:B------:R1:W-:Y:S04]  /*0450*/  @P0 STG.E desc[UR6][R6.64], R4 ;  /* 0x0000000406000986 */ /* 0x0003e8000c101906 */
[----:B------:R1:W-:Y:S04]  /*0460*/  @P0 STG.E desc[UR6][R6.64+0x4], R4 ;  /* 0x0000040406000986 */ /* 0x0003e8000c101906 */
[----:B------:R1:W-:Y:S04]  /*0470*/  @P0 STG.E desc[UR6][R6.64+0x8], R4 ;  /* 0x0000080406000986 */ /* 0x0003e8000c101906 */
[----:B------:R1:W-:Y:S01]  /*0480*/  @P0 STG.E desc[UR6][R6.64+0xc], R4 ;  /* 0x00000c0406000986 */ /* 0x0003e2000c101906 */
[----:B------:R-:W-:Y:S05]  /*0490*/  @!P1 BRA `(.L_x_5) ;  /* 0x00000000002c9947 */ /* 0x000fea0003800000 */
[----:B------:R-:W-:Y:S02]  /*04a0*/  ISETP.NE.AND P0, PT, R12, 0x1, PT ;  /* 0x000000010c00780c */ /* 0x000fe40003f05270 */
[----:B-1----:R-:W-:-:S04]  /*04b0*/  LOP3.LUT R6, R11, 0x1, RZ, 0xc0, !PT ;  /* 0x000000010b067812 */ /* 0x002fc800078ec0ff */
[----:B------:R-:W-:-:S07]  /*04c0*/  ISETP.NE.U32.AND P1, PT, R6, 0x1, PT ;  /* 0x000000010600780c */ /* 0x000fce0003f25070 */
[----:B------:R-:W0:Y:S08]  /*04d0*/  @P0 LDC.64 R6, c[0x0][0x3a0] ;  /* 0x0000e800ff060b82 */ /* 0x000e300000000a00 */
[----:B------:R-:W1:Y:S01]  /*04e0*/  @P1 LDC.64 R10, c[0x0][0x3a0] ;  /* 0x0000e800ff0a1b82 */ /* 0x000e620000000a00 */
[----:B0-----:R-:W-:-:S04]  /*04f0*/  @P0 IMAD.WIDE R8, R5, 0x4, R6 ;  /* 0x0000000405080825 */ /* 0x001fc800078e0206 */
[----:B------:R-:W-:Y:S01]  /*0500*/  @P0 VIADD R5, R5, 0x2 ;  /* 0x0000000205050836 */ /* 0x000fe20000000000 */
[----:B------:R2:W-:Y:S03]  /*0510*/  @P0 STG.E desc[UR6][R8.64], R4 ;  /* 0x0000000408000986 */ /* 0x0005e6000c101906 */
[----:B-1----:R-:W-:Y:S01]  /*0520*/  @P1 IMAD.WIDE R6, R5, 0x4, R10 ;  /* 0x0000000405061825 */ /* 0x002fe200078e020a */
[----:B------:R2:W-:Y:S04]  /*0530*/  @P0 STG.E desc[UR6][R8.64+0x4], R4 ;  /* 0x0000040408000986 */ /* 0x0005e8000c101906 */
[----:B------:R2:W-:Y:S02]  /*0540*/  @P1 STG.E desc[UR6][R6.64], R4 ;  /* 0x0000000406001986 */ /* 0x0005e4000c101906 */
.L_x_5:
[----:B------:R-:W-:Y:S05]  /*0550*/  BSYNC.RECONVERGENT B0 ;  /* 0x0000000000007941 */ /* 0x000fea0003800200 */
.L_x_4:
[----:B012---:R-:W0:Y:S01]  /*0560*/  LDC.64 R4, c[0x0][0x3a0] ;  /* 0x0000e800ff047b82 */ /* 0x007e220000000a00 */
[----:B------:R-:W-:Y:S02]  /*0570*/  IMAD R7, R0, 0x80, R3 ;  /* 0x0000008000077824 */ /* 0x000fe400078e0203 */
[----:B0----5:R-:W-:-:S05]  /*0580*/  IMAD.WIDE R2, R2, 0x4, R4 ;  /* 0x0000000402027825 */ /* 0x021fca00078e0204 */
[----:B------:R-:W-:Y:S01]  /*0590*/  STG.E desc[UR6][R2.64], R7 ;  /* 0x0000000702007986 */ /* 0x000fe2000c101906 */
[----:B------:R-:W-:Y:S05]  /*05a0*/  EXIT ;  /* 0x000000000000794d */ /* 0x000fea0003800000 */
.L_x_3:
[--C-:B------:R-:W-:Y:S02]  /*05b0*/  SHF.R.U32.HI R4, RZ, 0x1e, R3.reuse ;  /* 0x0000001eff047819 */ /* 0x100fe40000011603 */
[--C-:B------:R-:W-:Y:S02]  /*05c0*/  SHF.R.U32.HI R5, RZ, 0x1d, R3.reuse ;  /* 0x0000001dff057819 */ /* 0x100fe40000011603 */
[----:B------:R-:W-:Y:S02]  /*05d0*/  SHF.R.U32.HI R6, RZ, 0x1c, R3 ;  /* 0x0000001cff067819 */ /* 0x000fe40000011603 */
[----:B------:R-:W-:Y:S02]  /*05e0*/  LOP3.LUT R4, R4, 0x1, RZ, 0xc0, !PT ;  /* 0x0000000104047812 */ /* 0x000fe400078ec0ff */
[----:B------:R-:W-:Y:S02]  /*05f0*/  LOP3.LUT R5, R5, 0x1, RZ, 0xc0, !PT ;  /* 0x0000000105057812 */ /* 0x000fe400078ec0ff */
[----:B------:R-:W-:-:S02]  /*0600*/  LOP3.LUT R6, R6, 0x1, RZ, 0xc0, !PT ;  /* 0x0000000106067812 */ /* 0x000fc400078ec0ff */
[----:B------:R-:W-:Y:S02]  /*0610*/  LEA.HI R4, R3, R4, RZ, 0x1 ;  /* 0x0000000403047211 */ /* 0x000fe400078f08ff */
[--C-:B------:R-:W-:Y:S02]  /*0620*/  SHF.R.U32.HI R7, RZ, 0x1b, R3.reuse ;  /* 0x0000001bff077819 */ /* 0x100fe40000011603 */
[----:B------:R-:W-:Y:S02]  /*0630*/  SHF.R.U32.HI R8, RZ, 0x1a, R3 ;  /* 0x0000001aff087819 */ /* 0x000fe40000011603 */
[----:B------:R-:W-:Y:S02]  /*0640*/  IADD3 R4, PT, PT, R6, R4, R5 ;  /* 0x0000000406047210 */ /* 0x000fe40007ffe005 */
[--C-:B------:R-:W-:Y:S02]  /*0650*/  SHF.R.U32.HI R5, RZ, 0x19, R3.reuse ;  /* 0x00000019ff057819 */ /* 0x100fe40000011603 */
[----:B------:R-:W-:-:S02]  /*0660*/  SHF.R.U32.HI R6, RZ, 0x18, R3 ;  /* 0x00000018ff067819 */ /* 0x000fc40000011603 */
[----:B------:R-:W-:Y:S02]  /*0670*/  LOP3.LUT R7, R7, 0x1, RZ, 0xc0, !PT ;  /* 0x0000000107077812 */ /* 0x000fe400078ec0ff */
[----:B------:R-:W-:Y:S02]  /*0680*/  LOP3.LUT R8, R8, 0x1, RZ, 0xc0, !PT ;  /* 0x0000000108087812 */ /* 0x000fe400078ec0ff */
[----:B------:R-:W-:Y:S02]  /*0690*/  LOP3.LUT R5, R5, 0x1, RZ, 0xc0, !PT ;  /* 0x0000000105057812 */ /* 0x000fe400078ec0ff */
[----:B------:R-:W-:Y:S02]  /*06a0*/  LOP3.LUT R6, R6, 0x1, RZ, 0xc0, !PT ;  /* 0x0000000106067812 */ /* 0x000fe400078ec0ff */
[----:B------:R-:W-:Y:S02]  /*06b0*/  IADD3 R4, PT, PT, R8, R4, R7 ;  /* 0x0000000408047210 */ /* 0x000fe40007ffe007 */
[----:B------:R-:W-:-:S02]  /*06c0*/  SHF.R.U32.HI R7, RZ, 0x17, R3 ;  /* 0x00000017ff077819 */ /* 0x000fc40000011603 */
[----:B------:R-:W-:Y:S02]  /*06d0*/  SHF.R.U32.HI R8, RZ, 0x16, R3 ;  /* 0x00000016ff087819 */ /* 0x000fe40000011603 */
[----:B------:R-:W-:Y:S02]  /*06e0*/  IADD3 R4, PT, PT, R6, R4, R5 ;  /* 0x0000000406047210 */ /* 0x000fe40007ffe005 */
[--C-:B------:R-:W-:Y:S02]  /*06f0*/  SHF.R.U32.HI R5, RZ, 0x15, R3.reuse ;  /* 0x00000015ff057819 */ /* 0x100fe40000011603 */
[----:B------:R-:W-:Y:S02]  /*0700*/  SHF.R.U32.HI R6, RZ, 0x14, R3 ;  /* 0x00000014ff067819 */ /* 0x000fe40000011603 */
[----:B------:R-:W-:Y:S02]  /*0710*/  LOP3.LUT R7, R7, 0x1, RZ, 0xc0, !PT ;  /* 0x0000000107077812 */ /* 0x000fe400078ec0ff */
[----:B------:R-:W-:-:S02]  /*0720*/  LOP3.LUT R8, R8, 0x1, RZ, 0xc0, !PT ;  /* 0x0000000108087812 */ /* 0x000fc400078ec0ff */
[----:B------:R-:W-:Y:S02]  /*0730*/  LOP3.LUT R5, R5, 0x1, RZ, 0xc0, !PT ;  /* 0x0000000105057812 */ /* 0x000fe400078ec0ff */
[----:B------:R-:W-:Y:S02]  /*0740*/  LOP3.LUT R6, R6, 0x1, RZ, 0xc0, !PT ;  /* 0x0000000106067812 */ /* 0x000fe400078ec0ff */
[----:B------:R-:W-:Y:S02]  /*0750*/  IADD3 R4, PT, PT, R8, R4, R7 ;  /* 0x0000000408047210 */ /* 0x000fe40007ffe007 */
[--C-:B------:R-:W-:Y:S02]  /*0760*/  SHF.R.U32.HI R7, RZ, 0x13, R3.reuse ;  /* 0x00000013ff077819 */ /* 0x100fe40000011603 */
[----:B------:R-:W-:Y:S02]  /*0770*/  SHF.R.U32.HI R8, RZ, 0x12, R3 ;  /* 0x00000012ff087819 */ /* 0x000fe40000011603 */
[----:B------:R-:W-:-:S02]  /*0780*/  IADD3 R4, PT, PT, R6, R4, R5 ;  /* 0x0000000406047210 */ /* 0x000fc40007ffe005 */
[--C-:B------:R-:W-:Y:S02]  /*0790*/  SHF.R.U32.HI R5, RZ, 0x11, R3.reuse ;  /* 0x00000011ff057819 */ /* 0x100fe40000011603 */
[----:B------:R-:W-:Y:S02]  /*07a0*/  SHF.R.U32.HI R6, RZ, 0x10, R3 ;  /* 0x00000010ff067819 */ /* 0x000fe40000011603 */
[----:B------:R-:W-:Y:S02]  /*07b0*/  LOP3.LUT R7, R7, 0x1, RZ, 0xc0, !PT ;  /* 0x0000000107077812 */ /* 0x000fe400078ec0ff */
[----:B------:R-:W-:Y:S02]  /*07c0*/  LOP3.LUT R8, R8, 0x1, RZ, 0xc0, !PT ;  /* 0x0000000108087812 */ /* 0x000fe400078ec0ff */
[----:B------:R-:W-:Y:S02]  /*07d0*/  LOP3.LUT R5, R5, 0x1, RZ, 0xc0, !PT ;  /* 0x0000000105057812 */ /* 0x000fe400078ec0ff */
[----:B------:R-:W-:-:S02]  /*07e0*/  LOP3.LUT R6, R6, 0x1, RZ, 0xc0, !PT ;  /* 0x0000000106067812 */ /* 0x000fc400078ec0ff */
[----:B------:R-:W-:Y:S02]  /*07f0*/  IADD3 R4, PT, PT, R8, R4, R7 ;  /* 0x0000000408047210 */ /* 0x000fe40007ffe007 */
        /* <DEDUP_REMOVED lines=33> */
[----:B------:R-:W-:Y:S02]  /*0a10*/  SHF.R.U32.HI R5, RZ, 0x1, R3 ;  /* 0x00000001ff057819 */ /* 0x000fe40000011603 */
[----:B------:R-:W-:-:S02]  /*0a20*/  LOP3.LUT R7, R7, 0x1, RZ, 0xc0, !PT ;  /* 0x0000000107077812 */ /* 0x000fc400078ec0ff */
[----:B------:R-:W-:Y:S02]  /*0a30*/  LOP3.LUT R8, R8, 0x1, RZ, 0xc0, !PT ;  /* 0x0000000108087812 */ /* 0x000fe400078ec0ff */
[----:B------:R-:W-:Y:S02]  /*0a40*/  LOP3.LUT R5, R5, 0x1, RZ, 0xc0, !PT ;  /* 0x0000000105057812 */ /* 0x000fe400078ec0ff */
[----:B------:R-:W-:-:S05]  /*0a50*/  IADD3 R4, PT, PT, R8, R4, R7 ;  /* 0x0000000408047210 */ /* 0x000fca0007ffe007 */
[----:B------:R-:W-:-:S05]  /*0a60*/  IMAD.IADD R4, R4, 0x1, R5 ;  /* 0x0000000104047824 */ /* 0x000fca00078e0205 */
[----:B------:R-:W-:-:S13]  /*0a70*/  ISETP.NE.AND P0, PT, R4, 0x1e, PT ;  /* 0x0000001e0400780c */ /* 0x000fda0003f05270 */
[----:B------:R-:W-:Y:S05]  /*0a80*/  @!P0 BRA `(.L_x_9) ;  /* 0x0000000800b08947 */ /* 0x000fea0003800000 */
[----:B------:R-:W-:-:S13]  /*0a90*/  ISETP.NE.AND P0, PT, R4, 0x1, PT ;  /* 0x000000010400780c */ /* 0x000fda0003f05270 */
[----:B------:R-:W-:Y:S05]  /*0aa0*/  @P0 BRA `(.L_x_10) ;  /* 0x0000000800980947 */ /* 0x000fea0003800000 */
[----:B------:R-:W-:Y:S01]  /*0ab0*/  ISETP.GE.AND P0, PT, R3, RZ, PT ;  /* 0x000000ff0300720c */ /* 0x000fe20003f06270 */
[----:B------:R-:W-:Y:S01]  /*0ac0*/  BSSY.RECONVERGENT B0, `(.L_x_11) ;  /* 0x000005b000007945 */ /* 0x000fe20003800200 */
[----:B------:R-:W-:-:S11]  /*0ad0*/  IMAD.MOV.U32 R4, RZ, RZ, 0x4 ;  /* 0x00000004ff047424 */ /* 0x000fd600078e00ff */
[----:B------:R-:W-:Y:S05]  /*0ae0*/  @!P0 BRA `(.L_x_12) ;  /* 0x0000000400608947 */ /* 0x000fea0003800000 */
[----:B------:R-:W-:Y:S01]  /*0af0*/  LOP3.LUT P0, RZ, R3, 0x40000000, RZ, 0xc0, !PT ;  /* 0x4000000003ff7812 */ /* 0x000fe2000780c0ff */
[----:B------:R-:W-:-:S12]  /*0b00*/  IMAD.MOV.U32 R4, RZ, RZ, 0x8 ;  /* 0x00000008ff047424 */ /* 0x000fd800078e00ff */
[----:B------:R-:W-:Y:S05]  /*0b10*/  @P0 BRA `(.L_x_12) ;  /* 0x0000000400540947 */ /* 0x000fea0003800000 */
        /* <DEDUP_REMOVED lines=83> */
[----:B------:R-:W-:-:S04]  /*1050*/  @!P0 ISETP.NE.AND P1, PT, R3, RZ, PT ;  /* 0x000000ff0300820c */ /* 0x000fc80003f25270 */
[----:B------:R-:W-:-:S09]  /*1060*/  @!P0 SEL R4, RZ, 0x7c, !P1 ;  /* 0x0000007cff048807 */ /* 0x000fd20004800000 */
.L_x_12:
[----:B------:R-:W-:Y:S05]  /*1070*/  BSYNC.RECONVERGENT B0 ;  /* 0x0000000000007941 */ /* 0x000fea0003800200 */
.L_x_11:
[----:B------:R-:W-:Y:S01]  /*1080*/  ISETP.GE.AND P0, PT, R0, 0x2000000, PT ;  /* 0x020000000000780c */ /* 0x000fe20003f06270 */
[----:B------:R-:W-:-:S12]  /*1090*/  BSSY.RECONVERGENT B0, `(.L_x_13) ;  /* 0x0000040000007945 */ /* 0x000fd80003800200 */
[----:B------:R-:W-:Y:S05]  /*10a0*/  @!P0 BRA `(.L_x_14) ;  /* 0x0000000000f88947 */ /* 0x000fea0003800000 */
[----:B------:R-:W-:Y:S01]  /*10b0*/  VIMNMX.U32 R3, PT, PT, R0, 0x3fffffe, !PT ;  /* 0x03fffffe00037848 */ /* 0x000fe20007fe0000 */
[----:B------:R-:W-:Y:S04]  /*10c0*/  BSSY.RECONVERGENT B1, `(.L_x_15) ;  /* 0x0000023000017945 */ /* 0x000fe80003800200 */
[C---:B------:R-:W-:Y:S02]  /*10d0*/  VIADD R5, R3.reuse, 0xfe000000 ;  /* 0xfe00000003057836 */ /* 0x040fe40000000000 */
[----:B------:R-:W-:Y:S02]  /*10e0*/  VIADD R3, R3, 0xfc000002 ;  /* 0xfc00000203037836 */ /* 0x000fe40000000000 */
[----:B------:R-:W-:-:S03]  /*10f0*/  IMAD.HI.U32 R6, R5, 0x81, RZ ;  /* 0x0000008105067827 */ /* 0x000fc600078e00ff */
[----:B------:R-:W-:Y:S01]  /*1100*/  ISETP.GE.U32.AND P1, PT, R3, 0xbfffffb, PT ;  /* 0x0bfffffb0300780c */ /* 0x000fe20003f26070 */
[----:B------:R-:W-:Y:S02]  /*1110*/  IMAD.IADD R5, R5, 0x1, -R6 ;  /* 0x0000000105057824 */ /* 0x000fe400078e0a06 */
[----:B-----5:R-:W-:-:S03]  /*1120*/  IMAD.MOV.U32 R3, RZ, RZ, R2 ;  /* 0x000000ffff037224 */ /* 0x020fc600078e0002 */
[----:B------:R-:W-:-:S04]  /*1130*/  LEA.HI R5, R5, R6, RZ, 0x1f ;  /* 0x0000000605057211 */ /* 0x000fc800078ff8ff */
[----:B------:R-:W-:-:S05]  /*1140*/  SHF.R.U32.HI R12, RZ, 0x18, R5 ;  /* 0x00000018ff0c7819 */ /* 0x000fca0000011605 */
[----:B------:R-:W-:-:S05]  /*1150*/  VIADD R10, R12, 0x1 ;  /* 0x000000010c0a7836 */ /* 0x000fca0000000000 */
[----:B------:R-:W-:-:S04]  /*1160*/  LOP3.LUT R13, R10, 0x7, RZ, 0xc0, !PT ;  /* 0x000000070a0d7812 */ /* 0x000fc800078ec0ff */
[----:B------:R-:W-:Y:S01]  /*1170*/  ISETP.NE.AND P0, PT, R13, RZ, PT ;  /* 0x000000ff0d00720c */ /* 0x000fe20003f05270 */
[----:B------:R-:W-:-:S12]  /*1180*/  @!P1 BRA `(.L_x_16) ;  /* 0x0000000000589947 */ /* 0x000fd80003800000 */
[----:B------:R-:W0:Y:S01]  /*1190*/  LDCU.64 UR4, c[0x0][0x3a0] ;  /* 0x00007400ff0477ac */ /* 0x000e220008000a00 */
[----:B------:R-:W-:Y:S01]  /*11a0*/  LOP3.LUT R5, R10, 0x1f8, RZ, 0xc0, !PT ;  /* 0x000001f80a057812 */ /* 0x000fe200078ec0ff */
[----:B------:R-:W-:Y:S02]  /*11b0*/  IMAD.MOV.U32 R3, RZ, RZ, R2 ;  /* 0x000000ffff037224 */ /* 0x000fe400078e0002 */
[----:B------:R-:W-:Y:S02]  /*11c0*/  IMAD.MOV.U32 R11, RZ, RZ, -0x7f ;  /* 0xffffff81ff0b7424 */ /* 0x000fe400078e00ff */
[----:B------:R-:W-:Y:S01]  /*11d0*/  IMAD.MOV R5, RZ, RZ, -R5 ;  /* 0x000000ffff057224 */ /* 0x000fe200078e0a05 */
[----:B0-----:R-:W-:-:S04]  /*11e0*/  UIADD3 UR4, UP0, UPT, UR4, 0x10, URZ ;  /* 0x0000001004047890 */ /* 0x001fc8000ff1e0ff */
[----:B------:R-:W-:Y:S02]  /*11f0*/  UIADD3.X UR5, UPT, UPT, URZ, UR5, URZ, UP0, !UPT ;  /* 0x00000005ff057290 */ /* 0x000fe400087fe4ff */
[----:B------:R-:W-:-:S04]  /*1200*/  IMAD.U32 R8, RZ, RZ, UR4 ;  /* 0x00000004ff087e24 */ /* 0x000fc8000f8e00ff */
[----:B------:R-:W-:-:S07]  /*1210*/  IMAD.U32 R9, RZ, RZ, UR5 ;  /* 0x00000005ff097e24 */ /* 0x000fce000f8e00ff */
.L_x_17:
        /* <DEDUP_REMOVED lines=13> */
.L_x_16:
[----:B------:R-:W-:Y:S05]  /*12f0*/  BSYNC.RECONVERGENT B1 ;  /* 0x0000000000017941 */ /* 0x000fea0003800200 */
.L_x_15:
[----:B------:R-:W-:Y:S05]  /*1300*/  @!P0 BRA `(.L_x_14) ;  /* 0x0000000000608947 */ /* 0x000fea0003800000 */
[----:B------:R-:W-:Y:S02]  /*1310*/  ISETP.GE.U32.AND P0, PT, R13, 0x4, PT ;  /* 0x000000040d00780c */ /* 0x000fe40003f06070 */
[----:B------:R-:W-:-:S11]  /*1320*/  LOP3.LUT P1, R10, R10, 0x3, RZ, 0xc0, !PT ;  /* 0x000000030a0a7812 */ /* 0x000fd6000782c0ff */
[----:B0-----:R-:W0:Y:S01]  /*1330*/  @P0 LDC.64 R6, c[0x0][0x3a0] ;  /* 0x0000e800ff060b82 */ /* 0x001e220000000a00 */
[----:B------:R-:W-:Y:S02]  /*1340*/  @P0 IMAD.MOV.U32 R5, RZ, RZ, -0x7f ;  /* 0xffffff81ff050424 */ /* 0x000fe400078e00ff */
        /* <DEDUP_REMOVED lines=10> */
[----:B------:R-:W0:Y:S01]  /*13f0*/  @P0 LDC.64 R6, c[0x0][0x3a0] ;  /* 0x0000e800ff060b82 */ /* 0x000e220000000a00 */
[----:B------:R-:W-:-:S05]  /*1400*/  @P0 IMAD.MOV.U32 R5, RZ, RZ, -0x7f ;  /* 0xffffff81ff050424 */ /* 0x000fca00078e00ff */
[----:B------:R-:W-:Y:S02]  /*1410*/  @P1 IMAD.MOV.U32 R13, RZ, RZ, -0x7f ;  /* 0xffffff81ff0d1424 */ /* 0x000fe400078e00ff */
[----:B------:R-:W1:Y:S01]  /*1420*/  @P1 LDC.64 R10, c[0x0][0x3a0] ;  /* 0x0000e800ff0a1b82 */ /* 0x000e620000000a00 */
[----:B0-----:R-:W-:-:S04]  /*1430*/  @P0 IMAD.WIDE R8, R3, 0x4, R6 ;  /* 0x0000000403080825 */ /* 0x001fc800078e0206 */
[----:B------:R-:W-:Y:S01]  /*1440*/  @P0 VIADD R3, R3, 0x2 ;  /* 0x0000000203030836 */ /* 0x000fe20000000000 */
[----:B------:R2:W-:Y:S03]  /*1450*/  @P0 STG.E desc[UR6][R8.64], R5 ;  /* 0x0000000508000986 */ /* 0x0005e6000c101906 */
[----:B-1----:R-:W-:Y:S01]  /*1460*/  @P1 IMAD.WIDE R6, R3, 0x4, R10 ;  /* 0x0000000403061825 */ /* 0x002fe200078e020a */
[----:B------:R2:W-:Y:S04]  /*1470*/  @P0 STG.E desc[UR6][R8.64+0x4], R5 ;  /* 0x0000040508000986 */ /* 0x0005e8000c101906 */
[----:B------:R2:W-:Y:S02]  /*1480*/  @P1 STG.E desc[UR6][R6.64], R13 ;  /* 0x0000000d06001986 */ /* 0x0005e4000c101906 */
.L_x_14:
[----:B------:R-:W-:Y:S05]  /*1490*/  BSYNC.RECONVERGENT B0 ;  /* 0x0000000000007941 */ /* 0x000fea0003800200 */
.L_x_13:
[----:B012---:R-:W0:Y:S01]  /*14a0*/  LDC.64 R6, c[0x0][0x3a0] ;  /* 0x0000e800ff067b82 */ /* 0x007e220000000a00 */
[----:B------:R-:W-:-:S05]  /*14b0*/  IMAD.SHL.U32 R3, R0, 0x80, RZ ;  /* 0x0000008000037824 */ /* 0x000fca00078e00ff */
[----:B------:R-:W-:-:S05]  /*14c0*/  LOP3.LUT R3, R3, R4, RZ, 0xfc, !PT ;  /* 0x0000000403037212 */ /* 0x000fca00078efcff */
[----:B------:R-:W-:Y:S02]  /*14d0*/  VIADD R3, R3, 0x1 ;  /* 0x0000000103037836 */ /* 0x000fe40000000000 */
[----:B0----5:R-:W-:-:S05]  /*14e0*/  IMAD.WIDE R6, R2, 0x4, R6 ;  /* 0x0000000402067825 */ /* 0x021fca00078e0206 */
[----:B------:R-:W-:Y:S01]  /*14f0*/  STG.E desc[UR6][R6.64], R3 ;  /* 0x0000000306007986 */ /* 0x000fe2000c101906 */
[----:B------:R-:W-:Y:S05]  /*1500*/  EXIT ;  /* 0x000000000000794d */ /* 0x000fea0003800000 */
.L_x_10:
[----:B------:R-:W0:Y:S02]  /*1510*/  LDC.64 R4, c[0x0][0x3a0] ;  /* 0x0000e800ff047b82 */ /* 0x000e240000000a00 */
[----:B0----5:R-:W-:-:S05]  /*1520*/  IMAD.WIDE R4, R2, 0x4, R4 ;  /* 0x0000000402047825 */ /* 0x021fca00078e0204 */
[----:B------:R-:W-:Y:S01]  /*1530*/  STG.E desc[UR6][R4.64], R3 ;  /* 0x0000000304007986 */ /* 0x000fe2000c101906 */
[----:B------:R-:W-:Y:S05]  /*1540*/  EXIT ;  /* 0x000000000000794d */ /* 0x000fea0003800000 */
.L_x_9:
[----:B------:R-:W-:Y:S01]  /*1550*/  ISETP.GT.AND P0, PT, R3, -0x1, PT ;  /* 0xffffffff0300780c */ /* 0x000fe20003f04270 */
[----:B------:R-:W-:Y:S01]  /*1560*/  BSSY.RECONVERGENT B0, `(.L_x_18) ;  /* 0x000005c000007945 */ /* 0x000fe20003800200 */
[----:B------:R-:W-:-:S11]  /*1570*/  IMAD.MOV.U32 R5, RZ, RZ, 0x4 ;  /* 0x00000004ff057424 */ /* 0x000fd600078e00ff */
[----:B------:R-:W-:Y:S05]  /*1580*/  @P0 BRA `(.L_x_19) ;  /* 0x0000000400640947 */ /* 0x000fea0003800000 */
[----:B------:R-:W-:Y:S01]  /*1590*/  LOP3.LUT P0, RZ, R3, 0x40000000, RZ, 0xc0, !PT ;  /* 0x4000000003ff7812 */ /* 0x000fe2000780c0ff */
[----:B------:R-:W-:-:S12]  /*15a0*/  IMAD.MOV.U32 R5, RZ, RZ, 0x8 ;  /* 0x00000008ff057424 */ /* 0x000fd800078e00ff */
[----:B------:R-:W-:Y:S05]  /*15b0*/  @!P0 BRA `(.L_x_19) ;  /* 0x0000000400588947 */ /* 0x000fea0003800000 */
        /* <DEDUP_REMOVED lines=83> */
[----:B------:R-:W-:Y:S01]  /*1af0*/  @P1 LOP3.LUT P0, RZ, R3, 0x2, RZ, 0xc0, !PT ;  /* 0x0000000203ff1812 */ /* 0x000fe2000780c0ff */
[----:B------:R-:W-:-:S05]  /*1b00*/  @P1 IMAD.MOV.U32 R3, RZ, RZ, 0x7c ;  /* 0x0000007cff031424 */ /* 0x000fca00078e00ff */
[----:B------:R-:W-:-:S07]  /*1b10*/  @P1 SEL R5, R3, 0x80, !P0 ;  /* 0x0000008003051807 */ /* 0x000fce0004000000 */
.L_x_19:
[----:B------:R-:W-:Y:S05]  /*1b20*/  BSYNC.RECONVERGENT B0 ;  /* 0x0000000000007941 */ /* 0x000fea0003800200 */
.L_x_18:
        /* <DEDUP_REMOVED lines=26> */
.L_x_24:
        /* <DEDUP_REMOVED lines=13> */
.L_x_23:
[----:B------:R-:W-:Y:S05]  /*1da0*/  BSYNC.RECONVERGENT B1 ;  /* 0x0000000000017941 */ /* 0x000fea0003800200 */
.L_x_22:
        /* <DEDUP_REMOVED lines=13> */
[----:B------:R-:W-:-:S04]  /*1e80*/  LOP3.LUT R4, R12, 0x1, RZ, 0xc0, !PT ;  /* 0x000000010c047812 */ /* 0x000fc800078ec0ff */
[----:B------:R-:W-:-:S07]  /*1e90*/  ISETP.NE.U32.AND P1, PT, R4, 0x1, PT ;  /* 0x000000010400780c */ /* 0x000fce0003f25070 */
[----:B-1----:R-:W0:Y:S01]  /*1ea0*/  @P0 LDC.64 R6, c[0x0][0x3a0] ;  /* 0x0000e800ff060b82 */ /* 0x002e220000000a00 */
        /* <DEDUP_REMOVED lines=9> */
.L_x_21:
[----:B------:R-:W-:Y:S05]  /*1f40*/  BSYNC.RECONVERGENT B0 ;  /* 0x0000000000007941 */ /* 0x000fea0003800200 */
.L_x_20:
[----:B012---:R-:W0:Y:S01]  /*1f50*/  LDC.64 R6, c[0x0][0x3a0] ;  /* 0x0000e800ff067b82 */ /* 0x007e220000000a00 */
[----:B------:R-:W-:-:S04]  /*1f60*/  IMAD R5, R0, 0x80, R5 ;  /* 0x0000008000057824 */ /* 0x000fc800078e0205 */
[----:B------:R-:W-:Y:S02]  /*1f70*/  VIADD R5, R5, 0x3 ;  /* 0x0000000305057836 */ /* 0x000fe40000000000 */
[----:B0----5:R-:W-:-:S05]  /*1f80*/  IMAD.WIDE R6, R2, 0x4, R6 ;  /* 0x0000000402067825 */ /* 0x021fca00078e0206 */
[----:B------:R-:W-:Y:S01]  /*1f90*/  STG.E desc[UR6][R6.64], R5 ;  /* 0x0000000506007986 */ /* 0x000fe2000c101906 */
[----:B------:R-:W-:Y:S05]  /*1fa0*/  EXIT ;  /* 0x000000000000794d */ /* 0x000fea0003800000 */
.L_x_25:
        /* <DEDUP_REMOVED lines=13> */
.L_x_72:


//--------------------- .text._Z6initT2jPjS_      --------------------------
	.section	.text._Z6initT2jPjS_,"ax",@progbits
	.align	128
        .global         _Z6initT2jPjS_
        .type           _Z6initT2jPjS_,@function
        .size           _Z6initT2jPjS_,(.L_x_68 - _Z6initT2jPjS_)
        .other          _Z6initT2jPjS_,@"STO_CUDA_ENTRY STV_DEFAULT"
_Z6initT2jPjS_:
.text._Z6initT2jPjS_:
        /* <DEDUP_REMOVED lines=10> */
[C---:B------:R-:W-:Y:S01]  /*00a0*/  ISETP.NE.AND P0, PT, R0.reuse, RZ, PT ;  /* 0x000000ff0000720c */ /* 0x040fe20003f05270 */
[----:B0-----:R-:W-:-:S05]  /*00b0*/  IMAD.WIDE R2, R0, 0x4, R2 ;  /* 0x0000000400027825 */ /* 0x001fca00078e0202 */
[----:B-1----:R-:W2:Y:S07]  /*00c0*/  LDG.E R12, desc[UR4][R2.64] ;  /* 0x00000004020c7981 */ /* 0x002eae000c1e1900 */
[----:B------:R-:W2:Y:S01]  /*00d0*/  @P0 LDG.E R11, desc[UR4][R2.64+-0x4] ;  /* 0xfffffc04020b0981 */ /* 0x000ea2000c1e1900 */
[----:B------:R-:W0:Y:S01]  /*00e0*/  MUFU.RCP64H R5, 33554416 ;  /* 0x417fffff00057908 */ /* 0x000e220000001800 */
[----:B------:R-:W-:Y:S01]  /*00f0*/  IMAD.MOV.U32 R8, RZ, RZ, -0x10000000 ;  /* 0xf0000000ff087424 */ /* 0x000fe200078e00ff */
[----:B------:R-:W-:Y:S01]  /*0100*/  BSSY.RECONVERGENT B0, `(.L_x_26) ;  /* 0x0000013000007945 */ /* 0x000fe20003800200 */
[----:B------:R-:W-:-:S02]  /*0110*/  IMAD.MOV.U32 R9, RZ, RZ, 0x417fffff ;  /* 0x417fffffff097424 */ /* 0x000fc400078e00ff */
[----:B------:R-:W-:-:S06]  /*0120*/  IMAD.MOV.U32 R4, RZ, RZ, 0x1 ;  /* 0x00000001ff047424 */ /* 0x000fcc00078e00ff */
[----:B0-----:R-:W-:-:S08]  /*0130*/  DFMA R6, R4, -R8, 1 ;  /* 0x3ff000000406742b */ /* 0x001fd00000000808 */
[----:B------:R-:W-:-:S08]  /*0140*/  DFMA R6, R6, R6, R6 ;  /* 0x000000060606722b */ /* 0x000fd00000000006 */
[----:B------:R-:W-:-:S08]  /*0150*/  DFMA R6, R4, R6, R4 ;  /* 0x000000060406722b */ /* 0x000fd00000000004 */
[----:B------:R-:W-:-:S08]  /*0160*/  DFMA R4, R6, -R8, 1 ;  /* 0x3ff000000604742b */ /* 0x000fd00000000808 */
[----:B------:R-:W-:Y:S01]  /*0170*/  DFMA R4, R6, R4, R6 ;  /* 0x000000040604722b */ /* 0x000fe20000000006 */
[----:B--2---:R-:W-:-:S06]  /*0180*/  @P0 IMAD.IADD R12, R12, 0x1, -R11 ;  /* 0x000000010c0c0824 */ /* 0x004fcc00078e0a0b */
[----:B------:R-:W0:Y:S02]  /*0190*/  I2F.F64 R12, R12 ;  /* 0x0000000c000c7312 */ /* 0x000e240000201c00 */
[----:B0-----:R-:W-:Y:S01]  /*01a0*/  DMUL R2, R12, R4 ;  /* 0x000000040c027228 */ /* 0x001fe20000000000 */
[----:B------:R-:W-:-:S07]  /*01b0*/  FSETP.GEU.AND P1, PT, |R13|, 6.5827683646048100446e-37, PT ;  /* 0x036000000d00780b */ /* 0x000fce0003f2e200 */
[----:B------:R-:W-:-:S08]  /*01c0*/  DFMA R6, R2, -R8, R12 ;  /* 0x800000080206722b */ /* 0x000fd0000000000c */
[----:B------:R-:W-:-:S10]  /*01d0*/  DFMA R2, R4, R6, R2 ;  /* 0x000000060402722b */ /* 0x000fd40000000002 */
[----:B------:R-:W-:-:S05]  /*01e0*/  FFMA R4, RZ, 15.999999046325683594, R3 ;  /* 0x417fffffff047823 */ /* 0x000fca0000000003 */
[----:B------:R-:W-:-:S13]  /*01f0*/  FSETP.GT.AND P0, PT, |R4|, 1.469367938527859385e-39, PT ;  /* 0x001000000400780b */ /* 0x000fda0003f04200 */
[----:B------:R-:W-:Y:S05]  /*0200*/  @P0 BRA P1, `(.L_x_27) ;  /* 0x0000000000080947 */ /* 0x000fea0000800000 */
[----:B------:R-:W-:-:S07]  /*0210*/  MOV R6, 0x230 ;  /* 0x0000023000067802 */ /* 0x000fce0000000f00 */
[----:B------:R-:W-:Y:S05]  /*0220*/  CALL.REL.NOINC `($__internal_0_$__cuda_sm20_div_rn_f64_full) ;  /* 0x0000000000187944 */ /* 0x000fea0003c00000 */
.L_x_27:
[----:B------:R-:W-:Y:S05]  /*0230*/  BSYNC.RECONVERGENT B0 ;  /* 0x0000000000007941 */ /* 0x000fea0003800200 */
.L_x_26:
[----:B------:R-:W0:Y:S01]  /*0240*/  LDC.64 R4, c[0x0][0x390] ;  /* 0x0000e400ff047b82 */ /* 0x000e220000000a00 */
[----:B------:R-:W1:Y:S01]  /*0250*/  F2I.U32.F64.CEIL R3, R2 ;  /* 0x0000000200037311 */ /* 0x000e620000309000 */
[----:B0-----:R-:W-:-:S05]  /*0260*/  IMAD.WIDE R4, R0, 0x4, R4 ;  /* 0x0000000400047825 */ /* 0x001fca00078e0204 */
[----:B-1----:R-:W-:Y:S01]  /*0270*/  STG.E desc[UR4][R4.64], R3 ;  /* 0x0000000304007986 */ /* 0x002fe2000c101904 */
[----:B------:R-:W-:Y:S05]  /*0280*/  EXIT ;  /* 0x000000000000794d */ /* 0x000fea0003800000 */
        .weak           $__internal_0_$__cuda_sm20_div_rn_f64_full
        .type           $__internal_0_$__cuda_sm20_div_rn_f64_full,@function
        .size           $__internal_0_$__cuda_sm20_div_rn_f64_full,(.L_x_68 - $__internal_0_$__cuda_sm20_div_rn_f64_full)
$__internal_0_$__cuda_sm20_div_rn_f64_full:
[----:B------:R-:W-:Y:S01]  /*0290*/  IMAD.MOV.U32 R3, RZ, RZ, 0x3fffffff ;  /* 0x3fffffffff037424 */ /* 0x000fe200078e00ff */
[----:B------:R-:W-:Y:S01]  /*02a0*/  BSSY.RECONVERGENT B1, `(.L_x_28) ;  /* 0x000004c000017945 */ /* 0x000fe20003800200 */
[----:B------:R-:W-:Y:S02]  /*02b0*/  IMAD.MOV.U32 R2, RZ, RZ, -0x10000000 ;  /* 0xf0000000ff027424 */ /* 0x000fe400078e00ff */
[----:B------:R-:W0:Y:S01]  /*02c0*/  MUFU.RCP64H R9, R3 ;  /* 0x0000000300097308 */ /* 0x000e220000001800 */
[----:B------:R-:W-:Y:S02]  /*02d0*/  IMAD.MOV.U32 R8, RZ, RZ, 0x1 ;  /* 0x00000001ff087424 */ /* 0x000fe400078e00ff */
[----:B------:R-:W-:Y:S02]  /*02e0*/  IMAD.MOV.U32 R5, RZ, RZ, R13 ;  /* 0x000000ffff057224 */ /* 0x000fe400078e000d */
[----:B------:R-:W-:Y:S02]  /*02f0*/  IMAD.MOV.U32 R13, RZ, RZ, 0x1ca00000 ;  /* 0x1ca00000ff0d7424 */ /* 0x000fe400078e00ff */
[----:B------:R-:W-:Y:S01]  /*0300*/  IMAD.MOV.U32 R4, RZ, RZ, R12 ;  /* 0x000000ffff047224 */ /* 0x000fe200078e000c */
[C---:B------:R-:W-:Y:S01]  /*0310*/  FSETP.GEU.AND P1, PT, |R5|.reuse, 1.469367938527859385e-39, PT ;  /* 0x001000000500780b */ /* 0x040fe20003f2e200 */
[----:B------:R-:W-:Y:S01]  /*0320*/  IMAD.MOV.U32 R19, RZ, RZ, 0x41700000 ;  /* 0x41700000ff137424 */ /* 0x000fe200078e00ff */
[----:B------:R-:W-:-:S03]  /*0330*/  LOP3.LUT R7, R5, 0x7ff00000, RZ, 0xc0, !PT ;  /* 0x7ff0000005077812 */ /* 0x000fc600078ec0ff */
[----:B------:R-:W-:Y:S01]  /*0340*/  VIADD R20, R19, 0xffffffff ;  /* 0xffffffff13147836 */ /* 0x000fe20000000000 */
[----:B------:R-:W-:Y:S01]  /*0350*/  ISETP.GE.U32.AND P0, PT, R7, 0x41700000, PT ;  /* 0x417000000700780c */ /* 0x000fe20003f06070 */
[----:B------:R-:W-:Y:S01]  /*0360*/  IMAD.MOV.U32 R18, RZ, RZ, R7 ;  /* 0x000000ffff127224 */ /* 0x000fe200078e0007 */
[----:B0-----:R-:W-:Y:S02]  /*0370*/  DFMA R10, R8, -R2, 1 ;  /* 0x3ff00000080a742b */ /* 0x001fe40000000802 */
[----:B------:R-:W-:-:S06]  /*0380*/  SEL R13, R13, 0x63400000, !P0 ;  /* 0x634000000d0d7807 */ /* 0x000fcc0004000000 */
[----:B------:R-:W-:-:S08]  /*0390*/  DFMA R10, R10, R10, R10 ;  /* 0x0000000a0a0a722b */ /* 0x000fd0000000000a */
[----:B------:R-:W-:Y:S01]  /*03a0*/  DFMA R14, R8, R10, R8 ;  /* 0x0000000a080e722b */ /* 0x000fe20000000008 */
[C-C-:B------:R-:W-:Y:S01]  /*03b0*/  @!P1 LOP3.LUT R10, R13.reuse, 0x80000000, R5.reuse, 0xf8, !PT ;  /* 0x800000000d0a9812 */ /* 0x140fe200078ef805 */
[----:B------:R-:W-:Y:S01]  /*03c0*/  IMAD.MOV.U32 R8, RZ, RZ, R4 ;  /* 0x000000ffff087224 */ /* 0x000fe200078e0004 */
[----:B------:R-:W-:Y:S02]  /*03d0*/  LOP3.LUT R9, R13, 0x800fffff, R5, 0xf8, !PT ;  /* 0x800fffff0d097812 */ /* 0x000fe400078ef805 */
[----:B------:R-:W-:Y:S01]  /*03e0*/  @!P1 LOP3.LUT R11, R10, 0x100000, RZ, 0xfc, !PT ;  /* 0x001000000a0b9812 */ /* 0x000fe200078efcff */
[----:B------:R-:W-:Y:S02]  /*03f0*/  @!P1 IMAD.MOV.U32 R10, RZ, RZ, RZ ;  /* 0x000000ffff0a9224 */ /* 0x000fe400078e00ff */
[----:B------:R-:W-:-:S04]  /*0400*/  DFMA R16, R14, -R2, 1 ;  /* 0x3ff000000e10742b */ /* 0x000fc80000000802 */
[----:B------:R-:W-:-:S04]  /*0410*/  @!P1 DFMA R8, R8, 2, -R10 ;  /* 0x400000000808982b */ /* 0x000fc8000000080a */
[----:B------:R-:W-:-:S06]  /*0420*/  DFMA R16, R14, R16, R14 ;  /* 0x000000100e10722b */ /* 0x000fcc000000000e */
[----:B------:R-:W-:Y:S02]  /*0430*/  @!P1 LOP3.LUT R18, R9, 0x7ff00000, RZ, 0xc0, !PT ;  /* 0x7ff0000009129812 */ /* 0x000fe400078ec0ff */
[----:B------:R-:W-:-:S03]  /*0440*/  DMUL R10, R16, R8 ;  /* 0x00000008100a7228 */ /* 0x000fc60000000000 */
[----:B------:R-:W-:-:S05]  /*0450*/  VIADD R12, R18, 0xffffffff ;  /* 0xffffffff120c7836 */ /* 0x000fca0000000000 */
[----:B------:R-:W-:Y:S01]  /*0460*/  DFMA R14, R10, -R2, R8 ;  /* 0x800000020a0e722b */ /* 0x000fe20000000008 */
[----:B------:R-:W-:-:S04]  /*0470*/  ISETP.GT.U32.AND P0, PT, R12, 0x7feffffe, PT ;  /* 0x7feffffe0c00780c */ /* 0x000fc80003f04070 */
[----:B------:R-:W-:-:S03]  /*0480*/  ISETP.GT.U32.OR P0, PT, R20, 0x7feffffe, P0 ;  /* 0x7feffffe1400780c */ /* 0x000fc60000704470 */
[----:B------:R-:W-:-:S10]  /*0490*/  DFMA R10, R16, R14, R10 ;  /* 0x0000000e100a722b */ /* 0x000fd4000000000a */
[----:B------:R-:W-:Y:S05]  /*04a0*/  @P0 BRA `(.L_x_29) ;  /* 0x0000000000680947 */ /* 0x000fea0003800000 */
[----:B------:R-:W-:-:S04]  /*04b0*/  MOV R4, 0x41700000 ;  /* 0x4170000000047802 */ /* 0x000fc80000000f00 */
[----:B------:R-:W-:-:S04]  /*04c0*/  VIADDMNMX R7, R7, -R4, 0xb9600000, !PT ;  /* 0xb960000007077446 */ /* 0x000fc80007800904 */
[----:B------:R-:W-:-:S05]  /*04d0*/  VIMNMX R4, PT, PT, R7, 0x46a00000, PT ;  /* 0x46a0000007047848 */ /* 0x000fca0003fe0100 */
[----:B------:R-:W-:Y:S02]  /*04e0*/  IMAD.IADD R14, R4, 0x1, -R13 ;  /* 0x00000001040e7824 */ /* 0x000fe400078e0a0d */
[----:B------:R-:W-:Y:S02]  /*04f0*/  IMAD.MOV.U32 R4, RZ, RZ, RZ ;  /* 0x000000ffff047224 */ /* 0x000fe400078e00ff */
[----:B------:R-:W-:-:S06]  /*0500*/  VIADD R5, R14, 0x7fe00000 ;  /* 0x7fe000000e057836 */ /* 0x000fcc0000000000 */
[----:B------:R-:W-:-:S10]  /*0510*/  DMUL R12, R10, R4 ;  /* 0x000000040a0c7228 */ /* 0x000fd40000000000 */
[----:B------:R-:W-:-:S13]  /*0520*/  FSETP.GTU.AND P0, PT, |R13|, 1.469367938527859385e-39, PT ;  /* 0x001000000d00780b */ /* 0x000fda0003f0c200 */
[----:B------:R-:W-:Y:S05]  /*0530*/  @P0 BRA `(.L_x_30) ;  /* 0x0000000000880947 */ /* 0x000fea0003800000 */
[----:B------:R-:W-:Y:S01]  /*0540*/  DFMA R2, R10, -R2, R8 ;  /* 0x800000020a02722b */ /* 0x000fe20000000008 */
[----:B------:R-:W-:-:S09]  /*0550*/  IMAD.MOV.U32 R4, RZ, RZ, RZ ;  /* 0x000000ffff047224 */ /* 0x000fd200078e00ff */
[C---:B------:R-:W-:Y:S02]  /*0560*/  FSETP.NEU.AND P0, PT, R3.reuse, RZ, PT ;  /* 0x000000ff0300720b */ /* 0x040fe40003f0d000 */
[----:B------:R-:W-:-:S04]  /*0570*/  LOP3.LUT R2, R3, 0x417fffff, RZ, 0x3c, !PT ;  /* 0x417fffff03027812 */ /* 0x000fc800078e3cff */
[----:B------:R-:W-:-:S04]  /*0580*/  LOP3.LUT R7, R2, 0x80000000, RZ, 0xc0, !PT ;  /* 0x8000000002077812 */ /* 0x000fc800078ec0ff */
[----:B------:R-:W-:-:S03]  /*0590*/  LOP3.LUT R5, R7, R5, RZ, 0xfc, !PT ;  /* 0x0000000507057212 */ /* 0x000fc600078efcff */
[----:B------:R-:W-:Y:S05]  /*05a0*/  @!P0 BRA `(.L_x_30) ;  /* 0x00000000006c8947 */ /* 0x000fea0003800000 */
[----:B------:R-:W-:Y:S01]  /*05b0*/  IMAD.MOV R3, RZ, RZ, -R14 ;  /* 0x000000ffff037224 */ /* 0x000fe200078e0a0e */
[----:B------:R-:W-:Y:S01]  /*05c0*/  DMUL.RP R4, R10, R4 ;  /* 0x000000040a047228 */ /* 0x000fe20000008000 */
[----:B------:R-:W-:-:S06]  /*05d0*/  IMAD.MOV.U32 R2, RZ, RZ, RZ ;  /* 0x000000ffff027224 */ /* 0x000fcc00078e00ff */
[----:B------:R-:W-:-:S03]  /*05e0*/  DFMA R2, R12, -R2, R10 ;  /* 0x800000020c02722b */ /* 0x000fc6000000000a */
[----:B------:R-:W-:-:S03]  /*05f0*/  LOP3.LUT R7, R5, R7, RZ, 0x3c, !PT ;  /* 0x0000000705077212 */ /* 0x000fc600078e3cff */
[----:B------:R-:W-:-:S04]  /*0600*/  IADD3 R2, PT, PT, -R14, -0x43300000, RZ ;  /* 0xbcd000000e027810 */ /* 0x000fc80007ffe1ff */
[----:B------:R-:W-:-:S04]  /*0610*/  FSETP.NEU.AND P0, PT, |R3|, R2, PT ;  /* 0x000000020300720b */ /* 0x000fc80003f0d200 */
[----:B------:R-:W-:Y:S02]  /*0620*/  FSEL R12, R4, R12, !P0 ;  /* 0x0000000c040c7208 */ /* 0x000fe40004000000 */
[----:B------:R-:W-:Y:S01]  /*0630*/  FSEL R13, R7, R13, !P0 ;  /* 0x0000000d070d7208 */ /* 0x000fe20004000000 */
[----:B------:R-:W-:Y:S06]  /*0640*/  BRA `(.L_x_30) ;  /* 0x0000000000447947 */ /* 0x000fec0003800000 */
.L_x_29:
[----:B------:R-:W-:-:S14]  /*0650*/  DSETP.NAN.AND P0, PT, R4, R4, PT ;  /* 0x000000040400722a */ /* 0x000fdc0003f08000 */
[----:B------:R-:W-:Y:S05]  /*0660*/  @P0 BRA `(.L_x_31) ;  /* 0x0000000000340947 */ /* 0x000fea0003800000 */
[----:B------:R-:W-:Y:S01]  /*0670*/  ISETP.NE.AND P0, PT, R18, R19, PT ;  /* 0x000000131200720c */ /* 0x000fe20003f05270 */
[----:B------:R-:W-:Y:S02]  /*0680*/  IMAD.MOV.U32 R12, RZ, RZ, 0x0 ;  /* 0x00000000ff0c7424 */ /* 0x000fe400078e00ff */
[----:B------:R-:W-:-:S10]  /*0690*/  IMAD.MOV.U32 R13, RZ, RZ, -0x80000 ;  /* 0xfff80000ff0d7424 */ /* 0x000fd400078e00ff */
[----:B------:R-:W-:Y:S05]  /*06a0*/  @!P0 BRA `(.L_x_30) ;  /* 0x00000000002c8947 */ /* 0x000fea0003800000 */
[----:B------:R-:W-:Y:S02]  /*06b0*/  ISETP.NE.AND P0, PT, R18, 0x7ff00000, PT ;  /* 0x7ff000001200780c */ /* 0x000fe40003f05270 */
[----:B------:R-:W-:Y:S02]  /*06c0*/  LOP3.LUT R4, R5, 0x417fffff, RZ, 0x3c, !PT ;  /* 0x417fffff05047812 */ /* 0x000fe400078e3cff */
[----:B------:R-:W-:Y:S02]  /*06d0*/  ISETP.EQ.OR P0, PT, R19, RZ, !P0 ;  /* 0x000000ff1300720c */ /* 0x000fe40004702670 */
[----:B------:R-:W-:-:S11]  /*06e0*/  LOP3.LUT R13, R4, 0x80000000, RZ, 0xc0, !PT ;  /* 0x80000000040d7812 */ /* 0x000fd600078ec0ff */
[----:B------:R-:W-:Y:S02]  /*06f0*/  @P0 LOP3.LUT R2, R13, 0x7ff00000, RZ, 0xfc, !PT ;  /* 0x7ff000000d020812 */ /* 0x000fe400078efcff */
[----:B------:R-:W-:Y:S01]  /*0700*/  @!P0 MOV R12, RZ ;  /* 0x000000ff000c8202 */ /* 0x000fe20000000f00 */
[----:B------:R-:W-:Y:S02]  /*0710*/  @P0 IMAD.MOV.U32 R12, RZ, RZ, RZ ;  /* 0x000000ffff0c0224 */ /* 0x000fe400078e00ff */
[----:B------:R-:W-:Y:S01]  /*0720*/  @P0 IMAD.MOV.U32 R13, RZ, RZ, R2 ;  /* 0x000000ffff0d0224 */ /* 0x000fe200078e0002 */
[----:B------:R-:W-:Y:S06]  /*0730*/  BRA `(.L_x_30) ;  /* 0x0000000000087947 */ /* 0x000fec0003800000 */
.L_x_31:
[----:B------:R-:W-:Y:S01]  /*0740*/  LOP3.LUT R13, R5, 0x80000, RZ, 0xfc, !PT ;  /* 0x00080000050d7812 */ /* 0x000fe200078efcff */
[----:B------:R-:W-:-:S07]  /*0750*/  IMAD.MOV.U32 R12, RZ, RZ, R4 ;  /* 0x000000ffff0c7224 */ /* 0x000fce00078e0004 */
.L_x_30:
[----:B------:R-:W-:Y:S05]  /*0760*/  BSYNC.RECONVERGENT B1 ;  /* 0x0000000000017941 */ /* 0x000fea0003800200 */
.L_x_28:
[----:B------:R-:W-:Y:S02]  /*0770*/  IMAD.MOV.U32 R7, RZ, RZ, 0x0 ;  /* 0x00000000ff077424 */ /* 0x000fe400078e00ff */
[----:B------:R-:W-:Y:S02]  /*0780*/  IMAD.MOV.U32 R2, RZ, RZ, R12 ;  /* 0x000000ffff027224 */ /* 0x000fe400078e000c */
[----:B------:R-:W-:Y:S01]  /*0790*/  IMAD.MOV.U32 R3, RZ, RZ, R13 ;  /* 0x000000ffff037224 */ /* 0x000fe200078e000d */
[----:B------:R-:W-:Y:S06]  /*07a0*/  RET.REL.NODEC R6 `(_Z6initT2jPjS_) ;  /* 0xfffffff806147950 */ /* 0x000fec0003c3ffff */
.L_x_32:
        /* <DEDUP_REMOVED lines=13> */
.L_x_68:


//--------------------- .text._Z6initT1jPjS_S_    --------------------------
	.section	.text._Z6initT1jPjS_S_,"ax",@progbits
	.align	128
        .global         _Z6initT1jPjS_S_
        .type           _Z6initT1jPjS_S_,@function
        .size           _Z6initT1jPjS_S_,(.L_x_74 - _Z6initT1jPjS_S_)
        .other          _Z6initT1jPjS_S_,@"STO_CUDA_ENTRY STV_DEFAULT"
_Z6initT1jPjS_S_:
.text._Z6initT1jPjS_S_:
        /* <DEDUP_REMOVED lines=10> */
[----:B0-----:R-:W-:-:S06]  /*00a0*/  IMAD.WIDE R2, R7, 0x4, R2 ;  /* 0x0000000407027825 */ /* 0x001fcc00078e0202 */
[----:B-1----:R-:W2:Y:S02]  /*00b0*/  LDG.E R2, desc[UR4][R2.64] ;  /* 0x0000000402027981 */ /* 0x002ea4000c1e1900 */
[----:B--2---:R-:W-:-:S13]  /*00c0*/  ISETP.NE.AND P0, PT, R2, 0x1, PT ;  /* 0x000000010200780c */ /* 0x004fda0003f05270 */
[----:B------:R-:W-:Y:S05]  /*00d0*/  @P0 EXIT ;  /* 0x000000000000094d */ /* 0x000fea0003800000 */
[----:B------:R-:W0:Y:S08]  /*00e0*/  LDC.64 R2, c[0x0][0x390] ;  /* 0x0000e400ff027b82 */ /* 0x000e300000000a00 */
[----:B------:R-:W1:Y:S01]  /*00f0*/  LDC.64 R4, c[0x0][0x398] ;  /* 0x0000e600ff047b82 */ /* 0x000e620000000a00 */
[----:B0-----:R-:W-:-:S06]  /*0100*/  IMAD.WIDE R2, R7, 0x4, R2 ;  /* 0x0000000407027825 */ /* 0x001fcc00078e0202 */
[----:B------:R-:W1:Y:S01]  /*0110*/  LDG.E R3, desc[UR4][R2.64] ;  /* 0x0000000402037981 */ /* 0x000e62000c1e1900 */
[----:B------:R-:W-:Y:S01]  /*0120*/  IADD3 R7, PT, PT, R7, 0x1, RZ ;  /* 0x0000000107077810 */ /* 0x000fe20007ffe0ff */
[----:B-1----:R-:W-:-:S05]  /*0130*/  IMAD.WIDE.U32 R4, R3, 0x4, R4 ;  /* 0x0000000403047825 */ /* 0x002fca00078e0004 */
[----:B------:R-:W-:Y:S01]  /*0140*/  STG.E desc[UR4][R4.64], R7 ;  /* 0x0000000704007986 */ /* 0x000fe2000c101904 */
[----:B------:R-:W-:Y:S05]  /*0150*/  EXIT ;  /* 0x000000000000794d */ /* 0x000fea0003800000 */
.L_x_33:
        /* <DEDUP_REMOVED lines=10> */
.L_x_74:


//--------------------- .text._Z5initFjPjS_       --------------------------
	.section	.text._Z5initFjPjS_,"ax",@progbits
	.align	128
        .global         _Z5initFjPjS_
        .type           _Z5initFjPjS_,@function
        .size           _Z5initFjPjS_,(.L_x_75 - _Z5initFjPjS_)
        .other          _Z5initFjPjS_,@"STO_CUDA_ENTRY STV_DEFAULT"
_Z5initFjPjS_:
.text._Z5initFjPjS_:
[----:B------:R-:W-:Y:S01]  /*0000*/  LDC R1, c[0x0][0x37c] ;  /* 0x0000df00ff017b82 */ /* 0x000fe20000000800 */
[----:B------:R-:W0:Y:S07]  /*0010*/  S2R R0, SR_TID.X ;  /* 0x0000000000007919 */ /* 0x000e2e0000002100 */
[----:B------:R-:W0:Y:S01]  /*0020*/  S2UR UR6, SR_CTAID.X ;  /* 0x00000000000679c3 */ /* 0x000e220000002500 */
[----:B------:R-:W1:Y:S01]  /*0030*/  LDCU.64 UR4, c[0x0][0x358] ;  /* 0x00006b00ff0477ac */ /* 0x000e620008000a00 */
[----:B------:R-:W-:Y:S06]  /*0040*/  BSSY.RECONVERGENT B0, `(.L_x_34) ;  /* 0x000006b000007945 */ /* 0x000fec0003800200 */
[----:B------:R-:W0:Y:S08]  /*0050*/  LDC R3, c[0x0][0x360] ;  /* 0x0000d800ff037b82 */ /* 0x000e300000000800 */
[----:B------:R-:W2:Y:S01]  /*0060*/  LDC R2, c[0x0][0x380] ;  /* 0x0000e000ff027b82 */ /* 0x000ea20000000800 */
[----:B0-----:R-:W-:-:S02]  /*0070*/  IMAD R3, R3, UR6, R0 ;  /* 0x0000000603037c24 */ /* 0x001fc4000f8e0200 */
[----:B--2---:R-:W-:-:S05]  /*0080*/  VIADD R0, R2, 0xffffffff ;  /* 0xffffffff02007836 */ /* 0x004fca0000000000 */
[----:B------:R-:W-:-:S13]  /*0090*/  ISETP.GE.U32.AND P0, PT, R3, R0, PT ;  /* 0x000000000300720c */ /* 0x000fda0003f06070 */
[----:B-1----:R-:W-:Y:S05]  /*00a0*/  @P0 BRA `(.L_x_35) ;  /* 0x0000000400900947 */ /* 0x002fea0003800000 */
[----:B------:R-:W0:Y:S02]  /*00b0*/  LDC.64 R6, c[0x0][0x388] ;  /* 0x0000e200ff067b82 */ /* 0x000e240000000a00 */
[----:B0-----:R-:W-:-:S05]  /*00c0*/  IMAD.WIDE R6, R3, 0x4, R6 ;  /* 0x0000000403067825 */ /* 0x001fca00078e0206 */
[----:B------:R-:W2:Y:S04]  /*00d0*/  LDG.E R2, desc[UR4][R6.64+0x4] ;  /* 0x0000040406027981 */ /* 0x000ea8000c1e1900 */
[----:B------:R0:W3:Y:S01]  /*00e0*/  LDG.E R5, desc[UR4][R6.64] ;  /* 0x0000000406057981 */ /* 0x0000e2000c1e1900 */
[----:B------:R-:W-:Y:S01]  /*00f0*/  BSSY.RELIABLE B1, `(.L_x_36) ;  /* 0x000005c000017945 */ /* 0x000fe20003800100 */
[--C-:B--2---:R-:W-:Y:S02]  /*0100*/  SHF.R.U32.HI R4, RZ, 0x1e, R2.reuse ;  /* 0x0000001eff047819 */ /* 0x104fe40000011602 */
[--C-:B------:R-:W-:Y:S02]  /*0110*/  SHF.R.U32.HI R8, RZ, 0x1d, R2.reuse ;  /* 0x0000001dff087819 */ /* 0x100fe40000011602 */
[----:B------:R-:W-:-:S02]  /*0120*/  SHF.R.U32.HI R10, RZ, 0x1c, R2 ;  /* 0x0000001cff0a7819 */ /* 0x000fc40000011602 */
[----:B------:R-:W-:Y:S02]  /*0130*/  LOP3.LUT R9, R4, 0x1, RZ, 0xc0, !PT ;  /* 0x0000000104097812 */ /* 0x000fe400078ec0ff */
[--C-:B------:R-:W-:Y:S02]  /*0140*/  SHF.R.U32.HI R4, RZ, 0x1b, R2.reuse ;  /* 0x0000001bff047819 */ /* 0x100fe40000011602 */
[----:B------:R-:W-:Y:S02]  /*0150*/  LOP3.LUT R8, R8, 0x1, RZ, 0xc0, !PT ;  /* 0x0000000108087812 */ /* 0x000fe400078ec0ff */
[----:B------:R-:W-:Y:S02]  /*0160*/  LOP3.LUT R10, R10, 0x1, RZ, 0xc0, !PT ;  /* 0x000000010a0a7812 */ /* 0x000fe400078ec0ff */
[----:B------:R-:W-:Y:S02]  /*0170*/  LEA.HI R9, R2, R9, RZ, 0x1 ;  /* 0x0000000902097211 */ /* 0x000fe400078f08ff */
[----:B------:R-:W-:-:S02]  /*0180*/  SHF.R.U32.HI R11, RZ, 0x1a, R2 ;  /* 0x0000001aff0b7819 */ /* 0x000fc40000011602 */
[----:B0-----:R-:W-:Y:S02]  /*0190*/  LOP3.LUT R7, R4, 0x1, RZ, 0xc0, !PT ;  /* 0x0000000104077812 */ /* 0x001fe400078ec0ff */
[----:B------:R-:W-:Y:S02]  /*01a0*/  IADD3 R8, PT, PT, R10, R9, R8 ;  /* 0x000000090a087210 */ /* 0x000fe40007ffe008 */
[----:B------:R-:W-:Y:S02]  /*01b0*/  LOP3.LUT R11, R11, 0x1, RZ, 0xc0, !PT ;  /* 0x000000010b0b7812 */ /* 0x000fe400078ec0ff */
[--C-:B------:R-:W-:Y:S02]  /*01c0*/  SHF.R.U32.HI R4, RZ, 0x19, R2.reuse ;  /* 0x00000019ff047819 */ /* 0x100fe40000011602 */
[----:B------:R-:W-:Y:S02]  /*01d0*/  SHF.R.U32.HI R6, RZ, 0x18, R2 ;  /* 0x00000018ff067819 */ /* 0x000fe40000011602 */
[----:B------:R-:W-:-:S02]  /*01e0*/  IADD3 R7, PT, PT, R11, R8, R7 ;  /* 0x000000080b077210 */ /* 0x000fc40007ffe007 */
[----:B------:R-:W-:Y:S02]  /*01f0*/  LOP3.LUT R4, R4, 0x1, RZ, 0xc0, !PT ;  /* 0x0000000104047812 */ /* 0x000fe400078ec0ff */
[----:B------:R-:W-:Y:S02]  /*0200*/  LOP3.LUT R6, R6, 0x1, RZ, 0xc0, !PT ;  /* 0x0000000106067812 */ /* 0x000fe400078ec0ff */
[--C-:B------:R-:W-:Y:S02]  /*0210*/  SHF.R.U32.HI R8, RZ, 0x17, R2.reuse ;  /* 0x00000017ff087819 */ /* 0x100fe40000011602 */
[----:B------:R-:W-:Y:S02]  /*0220*/  SHF.R.U32.HI R9, RZ, 0x16, R2 ;  /* 0x00000016ff097819 */ /* 0x000fe40000011602 */
[----:B------:R-:W-:Y:S02]  /*0230*/  IADD3 R4, PT, PT, R6, R7, R4 ;  /* 0x0000000706047210 */ /* 0x000fe40007ffe004 */
[----:B------:R-:W-:-:S02]  /*0240*/  LOP3.LUT R7, R8, 0x1, RZ, 0xc0, !PT ;  /* 0x0000000108077812 */ /* 0x000fc400078ec0ff */
[----:B------:R-:W-:Y:S02]  /*0250*/  LOP3.LUT R9, R9, 0x1, RZ, 0xc0, !PT ;  /* 0x0000000109097812 */ /* 0x000fe400078ec0ff */
[--C-:B------:R-:W-:Y:S02]  /*0260*/  SHF.R.U32.HI R6, RZ, 0x15, R2.reuse ;  /* 0x00000015ff067819 */ /* 0x100fe40000011602 */
[----:B------:R-:W-:Y:S02]  /*0270*/  SHF.R.U32.HI R8, RZ, 0x14, R2 ;  /* 0x00000014ff087819 */ /* 0x000fe40000011602 */
[----:B------:R-:W-:Y:S02]  /*0280*/  IADD3 R4, PT, PT, R9, R4, R7 ;  /* 0x0000000409047210 */ /* 0x000fe40007ffe007 */
[----:B------:R-:W-:Y:S02]  /*0290*/  LOP3.LUT R7, R6, 0x1, RZ, 0xc0, !PT ;  /* 0x0000000106077812 */ /* 0x000fe400078ec0ff */
[----:B------:R-:W-:-:S02]  /*02a0*/  LOP3.LUT R8, R8, 0x1, RZ, 0xc0, !PT ;  /* 0x0000000108087812 */ /* 0x000fc400078ec0ff */
[--C-:B------:R-:W-:Y:S02]  /*02b0*/  SHF.R.U32.HI R6, RZ, 0x13, R2.reuse ;  /* 0x00000013ff067819 */ /* 0x100fe40000011602 */
[--C-:B------:R-:W-:Y:S02]  /*02c0*/  SHF.R.U32.HI R9, RZ, 0x12, R2.reuse ;  /* 0x00000012ff097819 */ /* 0x100fe40000011602 */
[----:B------:R-:W-:Y:S02]  /*02d0*/  IADD3 R4, PT, PT, R8, R4, R7 ;  /* 0x0000000408047210 */ /* 0x000fe40007ffe007 */
[----:B------:R-:W-:Y:S02]  /*02e0*/  LOP3.LUT R7, R6, 0x1, RZ, 0xc0, !PT ;  /* 0x0000000106077812 */ /* 0x000fe400078ec0ff */
[----:B------:R-:W-:Y:S02]  /*02f0*/  LOP3.LUT R9, R9, 0x1, RZ, 0xc0, !PT ;  /* 0x0000000109097812 */ /* 0x000fe400078ec0ff */
[----:B------:R-:W-:-:S02]  /*0300*/  SHF.R.U32.HI R6, RZ, 0x11, R2 ;  /* 0x00000011ff067819 */ /* 0x000fc40000011602 */
[--C-:B------:R-:W-:Y:S02]  /*0310*/  SHF.R.U32.HI R8, RZ, 0x10, R2.reuse ;  /* 0x00000010ff087819 */ /* 0x100fe40000011602 */
[----:B------:R-:W-:Y:S02]  /*0320*/  IADD3 R4, PT, PT, R9, R4, R7 ;  /* 0x0000000409047210 */ /* 0x000fe40007ffe007 */
[----:B------:R-:W-:Y:S02]  /*0330*/  LOP3.LUT R7, R6, 0x1, RZ, 0xc0, !PT ;  /* 0x0000000106077812 */ /* 0x000fe400078ec0ff */
[----:B------:R-:W-:Y:S02]  /*0340*/  LOP3.LUT R8, R8, 0x1, RZ, 0xc0, !PT ;  /* 0x0000000108087812 */ /* 0x000fe400078ec0ff */
[--C-:B------:R-:W-:Y:S02]  /*0350*/  SHF.R.U32.HI R6, RZ, 0xf, R2.reuse ;  /* 0x0000000fff067819 */ /* 0x100fe40000011602 */
[----:B------:R-:W-:-:S02]  /*0360*/  SHF.R.U32.HI R9, RZ, 0xe, R2 ;  /* 0x0000000eff097819 */ /* 0x000fc40000011602 */
[----:B------:R-:W-:Y:S02]  /*0370*/  IADD3 R4, PT, PT, R8, R4, R7 ;  /* 0x0000000408047210 */ /* 0x000fe40007ffe007 */
[----:B------:R-:W-:Y:S02]  /*0380*/  LOP3.LUT R7, R6, 0x1, RZ, 0xc0, !PT ;  /* 0x0000000106077812 */ /* 0x000fe400078ec0ff */
        /* <DEDUP_REMOVED lines=29> */
[----:B------:R-:W-:Y:S02]  /*0560*/  SHF.R.U32.HI R8, RZ, 0x1, R2 ;  /* 0x00000001ff087819 */ /* 0x000fe40000011602 */
[----:B------:R-:W-:Y:S02]  /*0570*/  LOP3.LUT R7, R6, 0x1, RZ, 0xc0, !PT ;  /* 0x0000000106077812 */ /* 0x000fe400078ec0ff */
[----:B------:R-:W-:Y:S02]  /*0580*/  LOP3.LUT R9, R9, 0x1, RZ, 0xc0, !PT ;  /* 0x0000000109097812 */ /* 0x000fe400078ec0ff */
[----:B------:R-:W-:Y:S02]  /*0590*/  LOP3.LUT R11, R8, 0x1, RZ, 0xc0, !PT ;  /* 0x00000001080b7812 */ /* 0x000fe400078ec0ff */
[----:B------:R-:W-:-:S02]  /*05a0*/  IADD3 R4, PT, PT, R9, R4, R7 ;  /* 0x0000000409047210 */ /* 0x000fc40007ffe007 */
[----:B---3--:R-:W-:-:S03]  /*05b0*/  ISETP.EQ.AND P1, PT, R5, 0x1, PT ;  /* 0x000000010500780c */ /* 0x008fc60003f22270 */
[----:B------:R-:W-:-:S05]  /*05c0*/  IMAD.IADD R4, R4, 0x1, R11 ;  /* 0x0000000104047824 */ /* 0x000fca00078e020b */
[----:B------:R-:W-:-:S13]  /*05d0*/  ISETP.NE.AND P0, PT, R4, 0x1, PT ;  /* 0x000000010400780c */ /* 0x000fda0003f05270 */
[----:B------:R-:W-:Y:S05]  /*05e0*/  @!P0 BRA P1, `(.L_x_37) ;  /* 0x0000000000308947 */ /* 0x000fea0000800000 */
[----:B------:R-:W-:Y:S02]  /*05f0*/  LOP3.LUT P1, RZ, R2, 0x3, R5, 0x48, !PT ;  /* 0x0000000302ff7812 */ /* 0x000fe40007824805 */
[----:B------:R-:W-:Y:S02]  /*0600*/  ISETP.NE.AND P0, PT, R4, 0x1e, PT ;  /* 0x0000001e0400780c */ /* 0x000fe40003f05270 */
[C---:B------:R-:W-:Y:S02]  /*0610*/  LOP3.LUT R2, R5.reuse, 0x1, RZ, 0xc0, !PT ;  /* 0x0000000105027812 */ /* 0x040fe400078ec0ff */
[----:B------:R-:W-:Y:S02]  /*0620*/  ISETP.EQ.AND P0, PT, R5, -0x1, !P0 ;  /* 0xffffffff0500780c */ /* 0x000fe40004702270 */
[----:B------:R-:W-:-:S04]  /*0630*/  ISETP.EQ.U32.AND P1, PT, R2, 0x1, !P1 ;  /* 0x000000010200780c */ /* 0x000fc80004f22070 */
[----:B------:R-:W-:-:S13]  /*0640*/  PLOP3.LUT P0, PT, P0, P1, PT, 0xf8, 0x8f ;  /* 0x00000000008f781c */ /* 0x000fda0000703f70 */
[----:B------:R-:W0:Y:S01]  /*0650*/  @!P0 LDC.64 R4, c[0x0][0x390] ;  /* 0x0000e400ff048b82 */ /* 0x000e220000000a00 */
[----:B------:R-:W-:Y:S01]  /*0660*/  @!P0 IMAD.MOV.U32 R7, RZ, RZ, 0x1 ;  /* 0x00000001ff078424 */ /* 0x000fe200078e00ff */
[----:B------:R-:W-:Y:S05]  /*0670*/  @!P0 BREAK.RELIABLE B1 ;  /* 0x0000000000018942 */ /* 0x000fea0003800100 */
[----:B0-----:R-:W-:-:S05]  /*0680*/  @!P0 IMAD.WIDE R4, R3, 0x4, R4 ;  /* 0x0000000403048825 */ /* 0x001fca00078e0204 */
[----:B------:R0:W-:Y:S01]  /*0690*/  @!P0 STG.E desc[UR4][R4.64], R7 ;  /* 0x0000000704008986 */ /* 0x0001e2000c101904 */
[----:B------:R-:W-:Y:S05]  /*06a0*/  @!P0 BRA `(.L_x_35) ;  /* 0x0000000000108947 */ /* 0x000fea0003800000 */
.L_x_37:
[----:B------:R-:W-:Y:S05]  /*06b0*/  BSYNC.RELIABLE B1 ;  /* 0x0000000000017941 */ /* 0x000fea0003800100 */
.L_x_36:
[----:B0-----:R-:W0:Y:S02]  /*06c0*/  LDC.64 R4, c[0x0][0x390] ;  /* 0x0000e400ff047b82 */ /* 0x001e240000000a00 */
[----:B0-----:R-:W-:-:S05]  /*06d0*/  IMAD.WIDE R4, R3, 0x4, R4 ;  /* 0x0000000403047825 */ /* 0x001fca00078e0204 */
[----:B------:R1:W-:Y:S02]  /*06e0*/  STG.E desc[UR4][R4.64], RZ ;  /* 0x000000ff04007986 */ /* 0x0003e4000c101904 */
.L_x_35:
[----:B------:R-:W-:Y:S05]  /*06f0*/  BSYNC.RECONVERGENT B0 ;  /* 0x0000000000007941 */ /* 0x000fea0003800200 */
.L_x_34:
[----:B------:R-:W-:Y:S05]  /*0700*/  WARPSYNC.ALL ;  /* 0x0000000000007948 */ /* 0x000fea0003800000 */
[----:B------:R-:W-:-:S13]  /*0710*/  ISETP.NE.AND P0, PT, R3, RZ, PT ;  /* 0x000000ff0300720c */ /* 0x000fda0003f05270 */
[----:B------:R-:W-:Y:S05]  /*0720*/  @P0 EXIT ;  /* 0x000000000000094d */ /* 0x000fea0003800000 */
[----:B------:R-:W2:Y:S01]  /*0730*/  LDC.64 R2, c[0x0][0x390] ;  /* 0x0000e400ff027b82 */ /* 0x000ea20000000a00 */
[----:B01----:R-:W-:Y:S02]  /*0740*/  IMAD.MOV.U32 R5, RZ, RZ, 0x1 ;  /* 0x00000001ff057424 */ /* 0x003fe400078e00ff */
[----:B--2---:R-:W-:-:S05]  /*0750*/  IMAD.WIDE.U32 R2, R0, 0x4, R2 ;  /* 0x0000000400027825 */ /* 0x004fca00078e0002 */
[----:B------:R-:W-:Y:S01]  /*0760*/  STG.E desc[UR4][R2.64], R5 ;  /* 0x0000000502007986 */ /* 0x000fe2000c101904 */
[----:B------:R-:W-:Y:S05]  /*0770*/  EXIT ;  /* 0x000000000000794d */ /* 0x000fea0003800000 */
.L_x_38:
        /* <DEDUP_REMOVED lines=16> */
.L_x_75:


//--------------------- .text._Z22generateExtendedBitmapjPhPj --------------------------
	.section	.text._Z22generateExtendedBitmapjPhPj,"ax",@progbits
	.align	128
        .global         _Z22generateExtendedBitmapjPhPj
        .type           _Z22generateExtendedBitmapjPhPj,@function
        .size           _Z22generateExtendedBitmapjPhPj,(.L_x_76 - _Z22generateExtendedBitmapjPhPj)
        .other          _Z22generateExtendedBitmapjPhPj,@"STO_CUDA_ENTRY STV_DEFAULT"
_Z22generateExtendedBitmapjPhPj:
.text._Z22generateExtendedBitmapjPhPj:
[----:B------:R-:W0:Y:S01]  /*0000*/  LDC R1, c[0x0][0x37c] ;  /* 0x0000df00ff017b82 */ /* 0x000e220000000800 */
[----:B------:R-:W1:Y:S01]  /*0010*/  S2R R16, SR_CTAID.X ;  /* 0x0000000000107919 */ /* 0x000e620000002500 */
[----:B------:R-:W2:Y:S01]  /*0020*/  LDCU UR6, c[0x0][0x2fc] ;  /* 0x00005f80ff0677ac */ /* 0x000ea20008000800 */
[----:B0-----:R-:W-:Y:S01]  /*0030*/  VIADD R1, R1, 0xfffffff0 ;  /* 0xfffffff001017836 */ /* 0x001fe20000000000 */
[----:B------:R-:W1:Y:S01]  /*0040*/  S2R R17, SR_TID.X ;  /* 0x0000000000117919 */ /* 0x000e620000002100 */
[----:B------:R-:W1:Y:S01]  /*0050*/  LDCU UR5, c[0x0][0x360] ;  /* 0x00006c00ff0577ac */ /* 0x000e620008000800 */
[----:B------:R-:W0:Y:S01]  /*0060*/  LDCU UR4, c[0x0][0x380] ;  /* 0x00007000ff0477ac */ /* 0x000e220008000800 */
[----:B------:R-:W3:Y:S01]  /*0070*/  LDCU.64 UR36, c[0x0][0x358] ;  /* 0x00006b00ff2477ac */ /* 0x000ee20008000a00 */
[----:B------:R-:W4:Y:S01]  /*0080*/  LDCU.64 UR8, c[0x0][0x388] ;  /* 0x00007100ff0877ac */ /* 0x000f220008000a00 */
[----:B0-----:R-:W-:-:S04]  /*0090*/  UIADD3 UR4, UPT, UPT, UR4, 0x7, URZ ;  /* 0x0000000704047890 */ /* 0x001fc8000fffe0ff */
[----:B------:R-:W-:Y:S01]  /*00a0*/  USHF.R.U32.HI UR4, URZ, 0x3, UR4 ;  /* 0x00000003ff047899 */ /* 0x000fe20008011604 */
[----:B-1----:R-:W-:-:S04]  /*00b0*/  IMAD R23, R16, UR5, R17 ;  /* 0x0000000510177c24 */ /* 0x002fc8000f8e0211 */
[----:B------:R-:W-:-:S05]  /*00c0*/  IMAD R2, R23, 0x1f, RZ ;  /* 0x0000001f17027824 */ /* 0x000fca00078e02ff */
[----:B------:R-:W-:-:S04]  /*00d0*/  SHF.R.S32.HI R3, RZ, 0x1f, R2 ;  /* 0x0000001fff037819 */ /* 0x000fc80000011402 */
[----:B------:R-:W-:-:S04]  /*00e0*/  LEA.HI R3, R3, R2, RZ, 0x3 ;  /* 0x0000000203037211 */ /* 0x000fc800078f18ff */
[----:B------:R-:W-:-:S04]  /*00f0*/  SHF.R.S32.HI R9, RZ, 0x3, R3 ;  /* 0x00000003ff097819 */ /* 0x000fc80000011403 */
[----:B------:R-:W-:-:S13]  /*0100*/  ISETP.GE.AND P0, PT, R9, UR4, PT ;  /* 0x0000000409007c0c */ /* 0x000fda000bf06270 */
[----:B------:R-:W0:Y:S02]  /*0110*/  @!P0 LDC.64 R4, c[0x0][0x388] ;  /* 0x0000e200ff048b82 */ /* 0x000e240000000a00 */
[----:B0-----:R-:W-:-:S04]  /*0120*/  @!P0 IADD3 R4, P1, PT, R9, R4, RZ ;  /* 0x0000000409048210 */ /* 0x001fc80007f3e0ff */
[----:B------:R-:W-:-:S05]  /*0130*/  @!P0 LEA.HI.X.SX32 R5, R9, R5, 0x1, P1 ;  /* 0x0000000509058211 */ /* 0x000fca00008f0eff */
[----:B---3--:R0:W3:Y:S01]  /*0140*/  @!P0 LDG.E.U8 R4, desc[UR36][R4.64] ;  /* 0x0000002404048981 */ /* 0x0080e2000c1e1100 */
[----:B------:R-:W-:Y:S01]  /*0150*/  VIADD R18, R2, 0x1e ;  /* 0x0000001e02127836 */ /* 0x000fe20000000000 */
[----:B------:R-:W1:Y:S01]  /*0160*/  LDCU UR5, c[0x0][0x2f8] ;  /* 0x00005f00ff0577ac */ /* 0x000e620008000800 */
[----:B------:R-:W-:Y:S01]  /*0170*/  VIADD R8, R9, 0x1 ;  /* 0x0000000109087836 */ /* 0x000fe20000000000 */
[----:B------:R-:W-:Y:S01]  /*0180*/  @!P0 LOP3.LUT R3, R3, 0xfffffff8, RZ, 0xc0, !PT ;  /* 0xfffffff803038812 */ /* 0x000fe200078ec0ff */
[----:B------:R-:W-:Y:S01]  /*0190*/  BSSY.RECONVERGENT B0, `(.L_x_39) ;  /* 0x0000107000007945 */ /* 0x000fe20003800200 */
[----:B------:R-:W-:-:S03]  /*01a0*/  SHF.R.S32.HI R7, RZ, 0x1f, R18 ;  /* 0x0000001fff077819 */ /* 0x000fc60000011412 */
[----:B------:R-:W-:Y:S01]  /*01b0*/  @!P0 IMAD.IADD R3, R2, 0x1, -R3 ;  /* 0x0000000102038824 */ /* 0x000fe200078e0a03 */
[----:B------:R-:W-:Y:S01]  /*01c0*/  LEA.HI R0, R7, R18, RZ, 0x3 ;  /* 0x0000001207007211 */ /* 0x000fe200078f18ff */
[----:B------:R-:W-:Y:S02]  /*01d0*/  IMAD.MOV.U32 R2, RZ, RZ, RZ ;  /* 0x000000ffff027224 */ /* 0x000fe400078e00ff */
[C---:B0-----:R-:W-:Y:S01]  /*01e0*/  @!P0 VIADD R5, R3.reuse, 0x18 ;  /* 0x0000001803058836 */ /* 0x041fe20000000000 */
[----:B------:R-:W-:Y:S02]  /*01f0*/  SHF.R.S32.HI R22, RZ, 0x3, R0 ;  /* 0x00000003ff167819 */ /* 0x000fe40000011400 */
[----:B------:R-:W-:Y:S02]  /*0200*/  @!P0 IADD3 R19, PT, PT, -R3, 0x8, RZ ;  /* 0x0000000803138810 */ /* 0x000fe40007ffe1ff */
[----:B------:R-:W-:Y:S02]  /*0210*/  ISETP.GE.AND P1, PT, R8, R22, PT ;  /* 0x000000160800720c */ /* 0x000fe40003f26270 */
[----:B-1----:R-:W-:-:S05]  /*0220*/  IADD3 R6, P2, PT, R1, UR5, RZ ;  /* 0x0000000501067c10 */ /* 0x002fca000ff5e0ff */
[----:B--2---:R-:W-:Y:S01]  /*0230*/  IMAD.X R7, RZ, RZ, UR6, P2 ;  /* 0x00000006ff077e24 */ /* 0x004fe200090e06ff */
[----:B---3--:R-:W-:-:S05]  /*0240*/  @!P0 SHF.L.U32 R2, R4, R5, RZ ;  /* 0x0000000504028219 */ /* 0x008fca00000006ff */
[----:B----4-:R-:W-:Y:S05]  /*0250*/  @P1 BRA `(.L_x_40) ;  /* 0x0000000c00e81947 */ /* 0x010fea0003800000 */
[----:B------:R-:W-:Y:S01]  /*0260*/  IADD3 R4, PT, PT, R22, -0x2, -R9 ;  /* 0xfffffffe16047810 */ /* 0x000fe20007ffe809 */
[----:B------:R-:W-:Y:S01]  /*0270*/  BSSY.RECONVERGENT B1, `(.L_x_41) ;  /* 0x0000080000017945 */ /* 0x000fe20003800200 */
[----:B------:R-:W-:Y:S02]  /*0280*/  LOP3.LUT R3, RZ, R9, RZ, 0x33, !PT ;  /* 0x00000009ff037212 */ /* 0x000fe400078e33ff */
[----:B------:R-:W-:-:S03]  /*0290*/  ISETP.GE.U32.AND P0, PT, R4, 0xf, PT ;  /* 0x0000000f0400780c */ /* 0x000fc60003f06070 */
[----:B------:R-:W-:-:S05]  /*02a0*/  IMAD.IADD R3, R22, 0x1, R3 ;  /* 0x0000000116037824 */ /* 0x000fca00078e0203 */
[----:B------:R-:W-:-:S05]  /*02b0*/  LOP3.LUT R21, R3, 0xf, RZ, 0xc0, !PT ;  /* 0x0000000f03157812 */ /* 0x000fca00078ec0ff */
[----:B------:R-:W-:Y:S05]  /*02c0*/  @!P0 BRA `(.L_x_42) ;  /* 0x0000000400e88947 */ /* 0x000fea0003800000 */
[----:B------:R-:W-:Y:S01]  /*02d0*/  LOP3.LUT R8, R3, 0xfffffff0, RZ, 0xc0, !PT ;  /* 0xfffffff003087812 */ /* 0x000fe200078ec0ff */
[----:B------:R-:W-:Y:S04]  /*02e0*/  BSSY.RECONVERGENT B2, `(.L_x_43) ;  /* 0x0000077000027945 */ /* 0x000fe80003800200 */
[----:B------:R-:W-:-:S07]  /*02f0*/  IMAD.MOV R8, RZ, RZ, -R8 ;  /* 0x000000ffff087224 */ /* 0x000fce00078e0a08 */
.L_x_44:
[C---:B------:R-:W-:Y:S02]  /*0300*/  VIADD R5, R9.reuse, 0x1 ;  /* 0x0000000109057836 */ /* 0x040fe40000000000 */
[----:B------:R-:W-:-:S03]  /*0310*/  VIADD R10, R9, 0x2 ;  /* 0x00000002090a7836 */ /* 0x000fc60000000000 */
[C---:B------:R-:W-:Y:S02]  /*0320*/  ISETP.GE.AND P2, PT, R5.reuse, UR4, PT ;  /* 0x0000000405007c0c */ /* 0x040fe4000bf46270 */
[C---:B------:R-:W-:Y:S02]  /*0330*/  IADD3 R4, P1, PT, R5.reuse, UR8, RZ ;  /* 0x0000000805047c10 */ /* 0x040fe4000ff3e0ff */
[----:B------:R-:W-:Y:S02]  /*0340*/  ISETP.GE.AND P0, PT, R10, UR4, PT ;  /* 0x000000040a007c0c */ /* 0x000fe4000bf06270 */
[----:B------:R-:W-:-:S07]  /*0350*/  LEA.HI.X.SX32 R5, R5, UR9, 0x1, P1 ;  /* 0x0000000905057c11 */ /* 0x000fce00088f0eff */
[----:B------:R-:W2:Y:S04]  /*0360*/  @!P2 LDG.E.U8 R14, desc[UR36][R4.64] ;  /* 0x00000024040ea981 */ /* 0x000ea8000c1e1100 */
[----:B------:R-:W3:Y:S01]  /*0370*/  @!P0 LDG.E.U8 R11, desc[UR36][R4.64+0x1] ;  /* 0x00000124040b8981 */ /* 0x000ee2000c1e1100 */
[----:B------:R-:W-:-:S05]  /*0380*/  VIADD R10, R9, 0x3 ;  /* 0x00000003090a7836 */ /* 0x000fca0000000000 */
[----:B------:R-:W-:Y:S01]  /*0390*/  ISETP.GE.AND P1, PT, R10, UR4, PT ;  /* 0x000000040a007c0c */ /* 0x000fe2000bf26270 */
[----:B------:R-:W-:-:S05]  /*03a0*/  VIADD R10, R9, 0x4 ;  /* 0x00000004090a7836 */ /* 0x000fca0000000000 */
[----:B------:R-:W-:Y:S01]  /*03b0*/  ISETP.GE.AND P5, PT, R10, UR4, PT ;  /* 0x000000040a007c0c */ /* 0x000fe2000bfa6270 */
[----:B------:R-:W-:-:S05]  /*03c0*/  VIADD R10, R9, 0x5 ;  /* 0x00000005090a7836 */ /* 0x000fca0000000000 */
[----:B------:R-:W-:Y:S01]  /*03d0*/  ISETP.GE.AND P6, PT, R10, UR4, PT ;  /* 0x000000040a007c0c */ /* 0x000fe2000bfc6270 */
[C---:B------:R-:W-:Y:S01]  /*03e0*/  VIADD R10, R9.reuse, 0x6 ;  /* 0x00000006090a7836 */ /* 0x040fe20000000000 */
[----:B------:R-:W4:Y:S04]  /*03f0*/  @!P1 LDG.E.U8 R12, desc[UR36][R4.64+0x2] ;  /* 0x00000224040c9981 */ /* 0x000f28000c1e1100 */
[----:B------:R-:W-:Y:S01]  /*0400*/  ISETP.GE.AND P4, PT, R10, UR4, PT ;  /* 0x000000040a007c0c */ /* 0x000fe2000bf86270 */
[----:B------:R-:W-:Y:S01]  /*0410*/  VIADD R10, R9, 0x7 ;  /* 0x00000007090a7836 */ /* 0x000fe20000000000 */
[----:B------:R-:W5:Y:S01]  /*0420*/  @!P5 LDG.E.U8 R13, desc[UR36][R4.64+0x3] ;  /* 0x00000324040dd981 */ /* 0x000f62000c1e1100 */
[C---:B------:R-:W-:Y:S01]  /*0430*/  @!P2 IADD3 R15, PT, PT, -R19.reuse, 0x18, RZ ;  /* 0x00000018130fa810 */ /* 0x040fe20007ffe1ff */
[----:B------:R-:W-:-:S02]  /*0440*/  @!P2 VIADD R19, R19, 0x8 ;  /* 0x000000081313a836 */ /* 0x000fc40000000000 */
[----:B------:R-:W-:Y:S02]  /*0450*/  ISETP.GE.AND P3, PT, R10, UR4, PT ;  /* 0x000000040a007c0c */ /* 0x000fe4000bf66270 */
[----:B------:R-:W5:Y:S01]  /*0460*/  @!P6 LDG.E.U8 R10, desc[UR36][R4.64+0x4] ;  /* 0x00000424040ae981 */ /* 0x000f62000c1e1100 */
[C---:B------:R-:W-:Y:S01]  /*0470*/  @!P0 IADD3 R20, PT, PT, -R19.reuse, 0x18, RZ ;  /* 0x0000001813148810 */ /* 0x040fe20007ffe1ff */
[----:B------:R-:W-:Y:S01]  /*0480*/  @!P0 VIADD R19, R19, 0x8 ;  /* 0x0000000813138836 */ /* 0x000fe20000000000 */
[----:B--2---:R-:W-:Y:S01]  /*0490*/  @!P2 SHF.L.U32 R25, R14, R15, RZ ;  /* 0x0000000f0e19a219 */ /* 0x004fe200000006ff */
[----:B------:R-:W-:Y:S01]  /*04a0*/  VIADD R14, R9, 0x8 ;  /* 0x00000008090e7836 */ /* 0x000fe20000000000 */
[----:B------:R-:W2:Y:S01]  /*04b0*/  @!P4 LDG.E.U8 R15, desc[UR36][R4.64+0x5] ;  /* 0x00000524040fc981 */ /* 0x000ea2000c1e1100 */
[----:B---3--:R-:W-:Y:S02]  /*04c0*/  @!P0 SHF.L.U32 R11, R11, R20, RZ ;  /* 0x000000140b0b8219 */ /* 0x008fe400000006ff */
[----:B------:R-:W-:Y:S01]  /*04d0*/  @!P2 IMAD.IADD R2, R2, 0x1, R25 ;  /* 0x000000010202a824 */ /* 0x000fe200078e0219 */
[----:B------:R-:W-:Y:S01]  /*04e0*/  ISETP.GE.AND P2, PT, R14, UR4, PT ;  /* 0x000000040e007c0c */ /* 0x000fe2000bf46270 */
[----:B------:R-:W-:Y:S01]  /*04f0*/  VIADD R14, R9, 0x9 ;  /* 0x00000009090e7836 */ /* 0x000fe20000000000 */
[----:B------:R-:W3:Y:S01]  /*0500*/  @!P3 LDG.E.U8 R20, desc[UR36][R4.64+0x6] ;  /* 0x000006240414b981 */ /* 0x000ee2000c1e1100 */
[----:B------:R-:W-:-:S03]  /*0510*/  @!P0 IMAD.IADD R2, R2, 0x1, R11 ;  /* 0x0000000102028824 */ /* 0x000fc600078e020b */
[----:B------:R-:W-:-:S07]  /*0520*/  ISETP.GE.AND P0, PT, R14, UR4, PT ;  /* 0x000000040e007c0c */ /* 0x000fce000bf06270 */
[----:B------:R-:W3:Y:S06]  /*0530*/  @!P2 LDG.E.U8 R14, desc[UR36][R4.64+0x7] ;  /* 0x00000724040ea981 */ /* 0x000eec000c1e1100 */
[----:B------:R-:W3:Y:S01]  /*0540*/  @!P0 LDG.E.U8 R11, desc[UR36][R4.64+0x8] ;  /* 0x00000824040b8981 */ /* 0x000ee2000c1e1100 */
[C---:B------:R-:W-:Y:S01]  /*0550*/  @!P1 IADD3 R25, PT, PT, -R19.reuse, 0x18, RZ ;  /* 0x0000001813199810 */ /* 0x040fe20007ffe1ff */
[----:B------:R-:W-:-:S03]  /*0560*/  @!P1 VIADD R19, R19, 0x8 ;  /* 0x0000000813139836 */ /* 0x000fc60000000000 */
[----:B----4-:R-:W-:Y:S01]  /*0570*/  @!P1 SHF.L.U32 R25, R12, R25, RZ ;  /* 0x000000190c199219 */ /* 0x010fe200000006ff */
[----:B------:R-:W-:Y:S01]  /*0580*/  VIADD R12, R9, 0xa ;  /* 0x0000000a090c7836 */ /* 0x000fe20000000000 */
[C---:B------:R-:W-:Y:S01]  /*0590*/  @!P5 IADD3 R24, PT, PT, -R19.reuse, 0x18, RZ ;  /* 0x000000181318d810 */ /* 0x040fe20007ffe1ff */
[----:B------:R-:W-:Y:S02]  /*05a0*/  @!P5 VIADD R19, R19, 0x8 ;  /* 0x000000081313d836 */ /* 0x000fe40000000000 */
[----:B------:R-:W-:Y:S01]  /*05b0*/  @!P1 IMAD.IADD R2, R2, 0x1, R25 ;  /* 0x0000000102029824 */ /* 0x000fe200078e0219 */
[----:B-----5:R-:W-:Y:S02]  /*05c0*/  @!P5 SHF.L.U32 R13, R13, R24, RZ ;  /* 0x000000180d0dd219 */ /* 0x020fe400000006ff */
[C---:B------:R-:W-:Y:S01]  /*05d0*/  @!P6 IADD3 R25, PT, PT, -R19.reuse, 0x18, RZ ;  /* 0x000000181319e810 */ /* 0x040fe20007ffe1ff */
[----:B------:R-:W-:Y:S01]  /*05e0*/  @!P6 VIADD R19, R19, 0x8 ;  /* 0x000000081313e836 */ /* 0x000fe20000000000 */
[----:B------:R-:W-:Y:S01]  /*05f0*/  ISETP.GE.AND P1, PT, R12, UR4, PT ;  /* 0x000000040c007c0c */ /* 0x000fe2000bf26270 */
[----:B------:R-:W-:Y:S01]  /*0600*/  @!P5 IMAD.IADD R2, R2, 0x1, R13 ;  /* 0x000000010202d824 */ /* 0x000fe200078e020d */
[----:B------:R-:W-:Y:S01]  /*0610*/  @!P6 SHF.L.U32 R13, R10, R25, RZ ;  /* 0x000000190a0de219 */ /* 0x000fe200000006ff */
[----:B------:R-:W-:Y:S01]  /*0620*/  VIADD R12, R9, 0xb ;  /* 0x0000000b090c7836 */ /* 0x000fe20000000000 */
[C---:B------:R-:W-:Y:S01]  /*0630*/  @!P4 IADD3 R10, PT, PT, -R19.reuse, 0x18, RZ ;  /* 0x00000018130ac810 */ /* 0x040fe20007ffe1ff */
[----:B------:R-:W-:-:S02]  /*0640*/  @!P4 VIADD R19, R19, 0x8 ;  /* 0x000000081313c836 */ /* 0x000fc40000000000 */
[----:B------:R-:W-:Y:S01]  /*0650*/  @!P6 IMAD.IADD R2, R2, 0x1, R13 ;  /* 0x000000010202e824 */ /* 0x000fe200078e020d */
[----:B------:R-:W-:Y:S02]  /*0660*/  ISETP.GE.AND P5, PT, R12, UR4, PT ;  /* 0x000000040c007c0c */ /* 0x000fe4000bfa6270 */
[C---:B------:R-:W-:Y:S01]  /*0670*/  @!P3 IADD3 R13, PT, PT, -R19.reuse, 0x18, RZ ;  /* 0x00000018130db810 */ /* 0x040fe20007ffe1ff */
[----:B------:R-:W-:Y:S02]  /*0680*/  @!P3 VIADD R19, R19, 0x8 ;  /* 0x000000081313b836 */ /* 0x000fe40000000000 */
[----:B------:R-:W4:Y:S01]  /*0690*/  @!P1 LDG.E.U8 R12, desc[UR36][R4.64+0x9] ;  /* 0x00000924040c9981 */ /* 0x000f22000c1e1100 */
[----:B--2---:R-:W-:Y:S01]  /*06a0*/  @!P4 SHF.L.U32 R15, R15, R10, RZ ;  /* 0x0000000a0f0fc219 */ /* 0x004fe200000006ff */
[----:B------:R-:W-:-:S04]  /*06b0*/  VIADD R10, R9, 0xc ;  /* 0x0000000c090a7836 */ /* 0x000fc80000000000 */
[----:B------:R-:W-:Y:S01]  /*06c0*/  @!P4 IMAD.IADD R2, R2, 0x1, R15 ;  /* 0x000000010202c824 */ /* 0x000fe200078e020f */
[----:B------:R-:W-:Y:S01]  /*06d0*/  ISETP.GE.AND P4, PT, R10, UR4, PT ;  /* 0x000000040a007c0c */ /* 0x000fe2000bf86270 */
[----:B------:R-:W-:Y:S01]  /*06e0*/  VIADD R10, R9, 0xd ;  /* 0x0000000d090a7836 */ /* 0x000fe20000000000 */
[----:B---3--:R-:W-:Y:S02]  /*06f0*/  @!P3 SHF.L.U32 R13, R20, R13, RZ ;  /* 0x0000000d140db219 */ /* 0x008fe400000006ff */
[----:B------:R-:W-:Y:S02]  /*0700*/  @!P2 IADD3 R15, PT, PT, -R19, 0x18, RZ ;  /* 0x00000018130fa810 */ /* 0x000fe40007ffe1ff */
[----:B------:R-:W-:Y:S01]  /*0710*/  ISETP.GE.AND P6, PT, R10, UR4, PT ;  /* 0x000000040a007c0c */ /* 0x000fe2000bfc6270 */
[----:B------:R-:W-:Y:S01]  /*0720*/  @!P3 IMAD.IADD R2, R2, 0x1, R13 ;  /* 0x000000010202b824 */ /* 0x000fe200078e020d */
[----:B------:R-:W2:Y:S01]  /*0730*/  @!P5 LDG.E.U8 R10, desc[UR36][R4.64+0xa] ;  /* 0x00000a24040ad981 */ /* 0x000ea2000c1e1100 */
[----:B------:R-:W-:-:S02]  /*0740*/  VIADD R13, R9, 0xe ;  /* 0x0000000e090d7836 */ /* 0x000fc40000000000 */
[----:B------:R-:W-:Y:S01]  /*0750*/  @!P2 VIADD R19, R19, 0x8 ;  /* 0x000000081313a836 */ /* 0x000fe20000000000 */
[----:B------:R-:W-:Y:S02]  /*0760*/  @!P2 SHF.L.U32 R15, R14, R15, RZ ;  /* 0x0000000f0e0fa219 */ /* 0x000fe400000006ff */
[----:B------:R-:W-:Y:S01]  /*0770*/  ISETP.GE.AND P3, PT, R13, UR4, PT ;  /* 0x000000040d007c0c */ /* 0x000fe2000bf66270 */
[----:B------:R-:W-:Y:S01]  /*0780*/  VIADD R14, R9, 0xf ;  /* 0x0000000f090e7836 */ /* 0x000fe20000000000 */
[----:B------:R-:W-:Y:S01]  /*0790*/  @!P0 IADD3 R20, PT, PT, -R19, 0x18, RZ ;  /* 0x0000001813148810 */ /* 0x000fe20007ffe1ff */
[----:B------:R-:W-:Y:S01]  /*07a0*/  @!P2 IMAD.IADD R2, R2, 0x1, R15 ;  /* 0x000000010202a824 */ /* 0x000fe200078e020f */
[----:B------:R-:W3:Y:S01]  /*07b0*/  @!P4 LDG.E.U8 R13, desc[UR36][R4.64+0xb] ;  /* 0x00000b24040dc981 */ /* 0x000ee2000c1e1100 */
[----:B------:R-:W-:Y:S01]  /*07c0*/  VIADD R9, R9, 0x10 ;  /* 0x0000001009097836 */ /* 0x000fe20000000000 */
[----:B------:R-:W-:Y:S02]  /*07d0*/  @!P0 SHF.L.U32 R11, R11, R20, RZ ;  /* 0x000000140b0b8219 */ /* 0x000fe400000006ff */
[----:B------:R-:W-:Y:S01]  /*07e0*/  ISETP.GE.AND P2, PT, R14, UR4, PT ;  /* 0x000000040e007c0c */ /* 0x000fe2000bf46270 */
[----:B------:R-:W-:Y:S01]  /*07f0*/  @!P0 VIADD R19, R19, 0x8 ;  /* 0x0000000813138836 */ /* 0x000fe20000000000 */
[----:B------:R-:W5:Y:S01]  /*0800*/  @!P6 LDG.E.U8 R20, desc[UR36][R4.64+0xc] ;  /* 0x00000c240414e981 */ /* 0x000f62000c1e1100 */
[----:B------:R-:W-:Y:S01]  /*0810*/  @!P0 IMAD.IADD R2, R2, 0x1, R11 ;  /* 0x0000000102028824 */ /* 0x000fe200078e020b */
[----:B------:R-:W-:-:S02]  /*0820*/  ISETP.GE.AND P0, PT, R9, UR4, PT ;  /* 0x0000000409007c0c */ /* 0x000fc4000bf06270 */
[----:B------:R-:W5:Y:S07]  /*0830*/  @!P3 LDG.E.U8 R15, desc[UR36][R4.64+0xd] ;  /* 0x00000d24040fb981 */ /* 0x000f6e000c1e1100 */
[----:B------:R-:W5:Y:S04]  /*0840*/  @!P2 LDG.E.U8 R11, desc[UR36][R4.64+0xe] ;  /* 0x00000e24040ba981 */ /* 0x000f68000c1e1100 */
[----:B------:R0:W5:Y:S01]  /*0850*/  @!P0 LDG.E.U8 R14, desc[UR36][R4.64+0xf] ;  /* 0x00000f24040e8981 */ /* 0x000162000c1e1100 */
[C---:B------:R-:W-:Y:S01]  /*0860*/  @!P1 IADD3 R25, PT, PT, -R19.reuse, 0x18, RZ ;  /* 0x0000001813199810 */ /* 0x040fe20007ffe1ff */
[----:B------:R-:W-:-:S03]  /*0870*/  @!P1 VIADD R19, R19, 0x8 ;  /* 0x0000000813139836 */ /* 0x000fc60000000000 */
[----:B----4-:R-:W-:Y:S02]  /*0880*/  @!P1 SHF.L.U32 R25, R12, R25, RZ ;  /* 0x000000190c199219 */ /* 0x010fe400000006ff */
[C---:B------:R-:W-:Y:S01]  /*0890*/  @!P5 IADD3 R27, PT, PT, -R19.reuse, 0x18, RZ ;  /* 0x00000018131bd810 */ /* 0x040fe20007ffe1ff */
[----:B------:R-:W-:Y:S02]  /*08a0*/  @!P5 VIADD R19, R19, 0x8 ;  /* 0x000000081313d836 */ /* 0x000fe40000000000 */
[----:B------:R-:W-:Y:S02]  /*08b0*/  @!P1 IMAD.IADD R2, R2, 0x1, R25 ;  /* 0x0000000102029824 */ /* 0x000fe400078e0219 */
[----:B------:R-:W-:-:S05]  /*08c0*/  VIADD R8, R8, 0x10 ;  /* 0x0000001008087836 */ /* 0x000fca0000000000 */
[----:B------:R-:W-:Y:S02]  /*08d0*/  ISETP.NE.AND P1, PT, R8, RZ, PT ;  /* 0x000000ff0800720c */ /* 0x000fe40003f25270 */
[----:B--2---:R-:W-:Y:S02]  /*08e0*/  @!P5 SHF.L.U32 R25, R10, R27, RZ ;  /* 0x0000001b0a19d219 */ /* 0x004fe400000006ff */
[C---:B------:R-:W-:Y:S01]  /*08f0*/  @!P4 IADD3 R10, PT, PT, -R19.reuse, 0x18, RZ ;  /* 0x00000018130ac810 */ /* 0x040fe20007ffe1ff */
[----:B------:R-:W-:-:S05]  /*0900*/  @!P4 VIADD R19, R19, 0x8 ;  /* 0x000000081313c836 */ /* 0x000fca0000000000 */
[C---:B0-----:R-:W-:Y:S01]  /*0910*/  @!P6 IADD3 R5, PT, PT, -R19.reuse, 0x18, RZ ;  /* 0x000000181305e810 */ /* 0x041fe20007ffe1ff */
[----:B------:R-:W-:Y:S01]  /*0920*/  @!P6 VIADD R19, R19, 0x8 ;  /* 0x000000081313e836 */ /* 0x000fe20000000000 */
[----:B---3--:R-:W-:Y:S01]  /*0930*/  @!P4 SHF.L.U32 R13, R13, R10, RZ ;  /* 0x0000000a0d0dc219 */ /* 0x008fe200000006ff */
[----:B------:R-:W-:-:S03]  /*0940*/  @!P5 IMAD.IADD R2, R2, 0x1, R25 ;  /* 0x000000010202d824 */ /* 0x000fc600078e0219 */
[C---:B------:R-:W-:Y:S01]  /*0950*/  @!P3 IADD3 R4, PT, PT, -R19.reuse, 0x18, RZ ;  /* 0x000000181304b810 */ /* 0x040fe20007ffe1ff */
[----:B------:R-:W-:Y:S01]  /*0960*/  @!P3 VIADD R19, R19, 0x8 ;  /* 0x000000081313b836 */ /* 0x000fe20000000000 */
[----:B-----5:R-:W-:Y:S01]  /*0970*/  @!P6 SHF.L.U32 R5, R20, R5, RZ ;  /* 0x000000051405e219 */ /* 0x020fe200000006ff */
[----:B------:R-:W-:Y:S01]  /*0980*/  @!P4 IMAD.IADD R2, R2, 0x1, R13 ;  /* 0x000000010202c824 */ /* 0x000fe200078e020d */
[----:B------:R-:W-:Y:S02]  /*0990*/  @!P3 SHF.L.U32 R15, R15, R4, RZ ;  /* 0x000000040f0fb219 */ /* 0x000fe400000006ff */
[C---:B------:R-:W-:Y:S01]  /*09a0*/  @!P2 IADD3 R4, PT, PT, -R19.reuse, 0x18, RZ ;  /* 0x000000181304a810 */ /* 0x040fe20007ffe1ff */
[----:B------:R-:W-:Y:S02]  /*09b0*/  @!P2 VIADD R19, R19, 0x8 ;  /* 0x000000081313a836 */ /* 0x000fe40000000000 */
[----:B------:R-:W-:Y:S01]  /*09c0*/  @!P6 IMAD.IADD R2, R2, 0x1, R5 ;  /* 0x000000010202e824 */ /* 0x000fe200078e0205 */
[----:B------:R-:W-:-:S02]  /*09d0*/  @!P2 SHF.L.U32 R11, R11, R4, RZ ;  /* 0x000000040b0ba219 */ /* 0x000fc400000006ff */
[----:B------:R-:W-:Y:S01]  /*09e0*/  @!P0 IADD3 R5, PT, PT, -R19, 0x18, RZ ;  /* 0x0000001813058810 */ /* 0x000fe20007ffe1ff */
[----:B------:R-:W-:-:S03]  /*09f0*/  @!P3 IMAD.IADD R2, R2, 0x1, R15 ;  /* 0x000000010202b824 */ /* 0x000fc600078e020f */
[----:B------:R-:W-:Y:S01]  /*0a00*/  @!P0 SHF.L.U32 R5, R14, R5, RZ ;  /* 0x000000050e058219 */ /* 0x000fe200000006ff */
[----:B------:R-:W-:Y:S02]  /*0a10*/  @!P2 IMAD.IADD R2, R2, 0x1, R11 ;  /* 0x000000010202a824 */ /* 0x000fe400078e020b */
[----:B------:R-:W-:Y:S02]  /*0a20*/  @!P0 VIADD R19, R19, 0x8 ;  /* 0x0000000813138836 */ /* 0x000fe40000000000 */
[----:B------:R-:W-:Y:S01]  /*0a30*/  @!P0 IMAD.IADD R2, R2, 0x1, R5 ;  /* 0x0000000102028824 */ /* 0x000fe200078e0205 */
[----:B------:R-:W-:Y:S06]  /*0a40*/  @P1 BRA `(.L_x_44) ;  /* 0xfffffff8002c1947 */ /* 0x000fec000383ffff */
[----:B------:R-:W-:Y:S05]  /*0a50*/  BSYNC.RECONVERGENT B2 ;  /* 0x0000000000027941 */ /* 0x000fea0003800200 */
.L_x_43:
[----:B------:R-:W-:-:S07]  /*0a60*/  VIADD R8, R9, 0x1 ;  /* 0x0000000109087836 */ /* 0x000fce0000000000 */
.L_x_42:
[----:B------:R-:W-:Y:S05]  /*0a70*/  BSYNC.RECONVERGENT B1 ;  /* 0x0000000000017941 */ /* 0x000fea0003800200 */
.L_x_41:
[----:B------:R-:W-:-:S13]  /*0a80*/  ISETP.NE.AND P0, PT, R21, RZ, PT ;  /* 0x000000ff1500720c */ /* 0x000fda0003f05270 */
[----:B------:R-:W-:Y:S05]  /*0a90*/  @!P0 BRA `(.L_x_40) ;  /* 0x0000000400d88947 */ /* 0x000fea0003800000 */
[----:B------:R-:W-:Y:S01]  /*0aa0*/  ISETP.GE.U32.AND P1, PT, R21, 0x8, PT ;  /* 0x000000081500780c */ /* 0x000fe20003f26070 */
[----:B------:R-:W-:Y:S01]  /*0ab0*/  BSSY.RECONVERGENT B1, `(.L_x_45) ;  /* 0x000003f000017945 */ /* 0x000fe20003800200 */
[----:B------:R-:W-:-:S04]  /*0ac0*/  LOP3.LUT R13, R3, 0x7, RZ, 0xc0, !PT ;  /* 0x00000007030d7812 */ /* 0x000fc800078ec0ff */
[----:B------:R-:W-:-:S07]  /*0ad0*/  ISETP.NE.AND P0, PT, R13, RZ, PT ;  /* 0x000000ff0d00720c */ /* 0x000fce0003f05270 */
[----:B------:R-:W-:Y:S06]  /*0ae0*/  @!P1 BRA `(.L_x_46) ;  /* 0x0000000000ec9947 */ /* 0x000fec0003800000 */
[----:B------:R-:W0:Y:S01]  /*0af0*/  LDCU.64 UR6, c[0x0][0x388] ;  /* 0x00007100ff0677ac */ /* 0x000e220008000a00 */
[C---:B------:R-:W-:Y:S01]  /*0b00*/  ISETP.GE.AND P6, PT, R8.reuse, UR4, PT ;  /* 0x0000000408007c0c */ /* 0x040fe2000bfc6270 */
[----:B------:R-:W-:-:S05]  /*0b10*/  VIADD R5, R8, 0x1 ;  /* 0x0000000108057836 */ /* 0x000fca0000000000 */
[----:B------:R-:W-:Y:S02]  /*0b20*/  ISETP.GE.AND P1, PT, R5, UR4, PT ;  /* 0x0000000405007c0c */ /* 0x000fe4000bf26270 */
[----:B0-----:R-:W-:-:S04]  /*0b30*/  IADD3 R4, P2, PT, R8, UR6, RZ ;  /* 0x0000000608047c10 */ /* 0x001fc8000ff5e0ff */
[----:B------:R-:W-:-:S05]  /*0b40*/  LEA.HI.X.SX32 R5, R8, UR7, 0x1, P2 ;  /* 0x0000000708057c11 */ /* 0x000fca00090f0eff */
[----:B------:R-:W2:Y:S04]  /*0b50*/  @!P6 LDG.E.U8 R9, desc[UR36][R4.64] ;  /* 0x000000240409e981 */ /* 0x000ea8000c1e1100 */
[----:B------:R-:W3:Y:S01]  /*0b60*/  @!P1 LDG.E.U8 R10, desc[UR36][R4.64+0x1] ;  /* 0x00000124040a9981 */ /* 0x000ee2000c1e1100 */
[C---:B------:R-:W-:Y:S01]  /*0b70*/  VIADD R11, R8.reuse, 0x2 ;  /* 0x00000002080b7836 */ /* 0x040fe20000000000 */
[C---:B------:R-:W-:Y:S01]  /*0b80*/  @!P6 IADD3 R14, PT, PT, -R19.reuse, 0x18, RZ ;  /* 0x00000018130ee810 */ /* 0x040fe20007ffe1ff */
[C---:B------:R-:W-:Y:S02]  /*0b90*/  VIADD R12, R8.reuse, 0x5 ;  /* 0x00000005080c7836 */ /* 0x040fe40000000000 */
[----:B------:R-:W-:Y:S01]  /*0ba0*/  @!P6 VIADD R19, R19, 0x8 ;  /* 0x000000081313e836 */ /* 0x000fe20000000000 */
[----:B------:R-:W-:Y:S01]  /*0bb0*/  ISETP.GE.AND P2, PT, R11, UR4, PT ;  /* 0x000000040b007c0c */ /* 0x000fe2000bf46270 */
[----:B------:R-:W-:Y:S01]  /*0bc0*/  VIADD R11, R8, 0x3 ;  /* 0x00000003080b7836 */ /* 0x000fe20000000000 */
[----:B------:R-:W-:-:S02]  /*0bd0*/  ISETP.GE.AND P5, PT, R12, UR4, PT ;  /* 0x000000040c007c0c */ /* 0x000fc4000bfa6270 */
[----:B------:R-:W-:Y:S02]  /*0be0*/  @!P1 IADD3 R15, PT, PT, -R19, 0x18, RZ ;  /* 0x00000018130f9810 */ /* 0x000fe40007ffe1ff */
[----:B------:R-:W-:Y:S01]  /*0bf0*/  ISETP.GE.AND P3, PT, R11, UR4, PT ;  /* 0x000000040b007c0c */ /* 0x000fe2000bf66270 */
[----:B------:R-:W-:-:S05]  /*0c00*/  VIADD R11, R8, 0x4 ;  /* 0x00000004080b7836 */ /* 0x000fca0000000000 */
[----:B------:R-:W-:Y:S02]  /*0c10*/  ISETP.GE.AND P4, PT, R11, UR4, PT ;  /* 0x000000040b007c0c */ /* 0x000fe4000bf86270 */
[----:B------:R-:W4:Y:S05]  /*0c20*/  @!P2 LDG.E.U8 R11, desc[UR36][R4.64+0x2] ;  /* 0x00000224040ba981 */ /* 0x000f2a000c1e1100 */
[----:B------:R-:W5:Y:S01]  /*0c30*/  @!P3 LDG.E.U8 R12, desc[UR36][R4.64+0x3] ;  /* 0x00000324040cb981 */ /* 0x000f62000c1e1100 */
[----:B------:R-:W-:Y:S01]  /*0c40*/  @!P1 VIADD R19, R19, 0x8 ;  /* 0x0000000813139836 */ /* 0x000fe20000000000 */
[----:B--2---:R-:W-:Y:S01]  /*0c50*/  @!P6 SHF.L.U32 R9, R9, R14, RZ ;  /* 0x0000000e0909e219 */ /* 0x004fe200000006ff */
[----:B------:R-:W-:-:S04]  /*0c60*/  VIADD R14, R8, 0x6 ;  /* 0x00000006080e7836 */ /* 0x000fc80000000000 */
[----:B------:R-:W-:Y:S01]  /*0c70*/  @!P6 IMAD.IADD R2, R2, 0x1, R9 ;  /* 0x000000010202e824 */ /* 0x000fe200078e0209 */
[----:B---3--:R-:W-:Y:S01]  /*0c80*/  @!P1 SHF.L.U32 R9, R10, R15, RZ ;  /* 0x0000000f0a099219 */ /* 0x008fe200000006ff */
[----:B------:R-:W-:Y:S01]  /*0c90*/  VIADD R10, R8, 0x7 ;  /* 0x00000007080a7836 */ /* 0x000fe20000000000 */
[----:B------:R-:W-:Y:S01]  /*0ca0*/  ISETP.GE.AND P6, PT, R14, UR4, PT ;  /* 0x000000040e007c0c */ /* 0x000fe2000bfc6270 */
[----:B------:R-:W2:Y:S02]  /*0cb0*/  @!P5 LDG.E.U8 R15, desc[UR36][R4.64+0x5] ;  /* 0x00000524040fd981 */ /* 0x000ea4000c1e1100 */
[----:B------:R-:W-:Y:S01]  /*0cc0*/  @!P1 IMAD.IADD R2, R2, 0x1, R9 ;  /* 0x0000000102029824 */ /* 0x000fe200078e0209 */
[----:B------:R-:W-:Y:S01]  /*0cd0*/  ISETP.GE.AND P1, PT, R10, UR4, PT ;  /* 0x000000040a007c0c */ /* 0x000fe2000bf26270 */
[----:B------:R-:W3:Y:S08]  /*0ce0*/  @!P4 LDG.E.U8 R14, desc[UR36][R4.64+0x4] ;  /* 0x00000424040ec981 */ /* 0x000ef0000c1e1100 */
[----:B------:R-:W3:Y:S04]  /*0cf0*/  @!P6 LDG.E.U8 R9, desc[UR36][R4.64+0x6] ;  /* 0x000006240409e981 */ /* 0x000ee8000c1e1100 */
[----:B------:R0:W3:Y:S01]  /*0d00*/  @!P1 LDG.E.U8 R10, desc[UR36][R4.64+0x7] ;  /* 0x00000724040a9981 */ /* 0x0000e2000c1e1100 */
[C---:B------:R-:W-:Y:S01]  /*0d10*/  @!P2 IADD3 R20, PT, PT, -R19.reuse, 0x18, RZ ;  /* 0x000000181314a810 */ /* 0x040fe20007ffe1ff */
[----:B------:R-:W-:-:S03]  /*0d20*/  @!P2 VIADD R19, R19, 0x8 ;  /* 0x000000081313a836 */ /* 0x000fc60000000000 */
[----:B----4-:R-:W-:Y:S02]  /*0d30*/  @!P2 SHF.L.U32 R11, R11, R20, RZ ;  /* 0x000000140b0ba219 */ /* 0x010fe400000006ff */
[C---:B------:R-:W-:Y:S01]  /*0d40*/  @!P3 IADD3 R21, PT, PT, -R19.reuse, 0x18, RZ ;  /* 0x000000181315b810 */ /* 0x040fe20007ffe1ff */
[----:B------:R-:W-:Y:S02]  /*0d50*/  @!P3 VIADD R19, R19, 0x8 ;  /* 0x000000081313b836 */ /* 0x000fe40000000000 */
[----:B------:R-:W-:Y:S01]  /*0d60*/  @!P2 IMAD.IADD R2, R2, 0x1, R11 ;  /* 0x000000010202a824 */ /* 0x000fe200078e020b */
[----:B-----5:R-:W-:Y:S02]  /*0d70*/  @!P3 SHF.L.U32 R11, R12, R21, RZ ;  /* 0x000000150c0bb219 */ /* 0x020fe400000006ff */
[C---:B------:R-:W-:Y:S01]  /*0d80*/  @!P4 IADD3 R21, PT, PT, -R19.reuse, 0x18, RZ ;  /* 0x000000181315c810 */ /* 0x040fe20007ffe1ff */
[----:B------:R-:W-:-:S05]  /*0d90*/  @!P4 VIADD R19, R19, 0x8 ;  /* 0x000000081313c836 */ /* 0x000fca0000000000 */
[C---:B0-----:R-:W-:Y:S01]  /*0da0*/  @!P5 IADD3 R4, PT, PT, -R19.reuse, 0x18, RZ ;  /* 0x000000181304d810 */ /* 0x041fe20007ffe1ff */
[----:B------:R-:W-:Y:S02]  /*0db0*/  @!P5 VIADD R19, R19, 0x8 ;  /* 0x000000081313d836 */ /* 0x000fe40000000000 */
[----:B------:R-:W-:Y:S02]  /*0dc0*/  @!P3 IMAD.IADD R2, R2, 0x1, R11 ;  /* 0x000000010202b824 */ /* 0x000fe400078e020b */
[----:B------:R-:W-:Y:S01]  /*0dd0*/  VIADD R8, R8, 0x8 ;  /* 0x0000000808087836 */ /* 0x000fe20000000000 */
[----:B--2---:R-:W-:Y:S02]  /*0de0*/  @!P5 SHF.L.U32 R15, R15, R4, RZ ;  /* 0x000000040f0fd219 */ /* 0x004fe400000006ff */
[C---:B------:R-:W-:Y:S02]  /*0df0*/  @!P6 IADD3 R4, PT, PT, -R19.reuse, 0x18, RZ ;  /* 0x000000181304e810 */ /* 0x040fe40007ffe1ff */
[----:B---3--:R-:W-:Y:S01]  /*0e00*/  @!P4 SHF.L.U32 R5, R14, R21, RZ ;  /* 0x000000150e05c219 */ /* 0x008fe200000006ff */
[----:B------:R-:W-:-:S04]  /*0e10*/  @!P6 VIADD R19, R19, 0x8 ;  /* 0x000000081313e836 */ /* 0x000fc80000000000 */
[----:B------:R-:W-:Y:S01]  /*0e20*/  @!P4 IMAD.IADD R2, R2, 0x1, R5 ;  /* 0x000000010202c824 */ /* 0x000fe200078e0205 */
[----:B------:R-:W-:Y:S02]  /*0e30*/  @!P1 IADD3 R5, PT, PT, -R19, 0x18, RZ ;  /* 0x0000001813059810 */ /* 0x000fe40007ffe1ff */
[----:B------:R-:W-:Y:S01]  /*0e40*/  @!P6 SHF.L.U32 R9, R9, R4, RZ ;  /* 0x000000040909e219 */ /* 0x000fe200000006ff */
[----:B------:R-:W-:Y:S01]  /*0e50*/  @!P5 IMAD.IADD R2, R2, 0x1, R15 ;  /* 0x000000010202d824 */ /* 0x000fe200078e020f */
[----:B------:R-:W-:-:S03]  /*0e60*/  @!P1 SHF.L.U32 R5, R10, R5, RZ ;  /* 0x000000050a059219 */ /* 0x000fc600000006ff */
[----:B------:R-:W-:Y:S02]  /*0e70*/  @!P6 IMAD.IADD R2, R2, 0x1, R9 ;  /* 0x000000010202e824 */ /* 0x000fe400078e0209 */
[----:B------:R-:W-:Y:S02]  /*0e80*/  @!P1 VIADD R19, R19, 0x8 ;  /* 0x0000000813139836 */ /* 0x000fe40000000000 */
[----:B------:R-:W-:-:S07]  /*0e90*/  @!P1 IMAD.IADD R2, R2, 0x1, R5 ;  /* 0x0000000102029824 */ /* 0x000fce00078e0205 */
.L_x_46:
[----:B------:R-:W-:Y:S05]  /*0ea0*/  BSYNC.RECONVERGENT B1 ;  /* 0x0000000000017941 */ /* 0x000fea0003800200 */
.L_x_45:
        /* <DEDUP_REMOVED lines=8> */
[C---:B------:R-:W-:Y:S02]  /*0f30*/  VIADD R5, R8.reuse, 0x1 ;  /* 0x0000000108057836 */ /* 0x040fe40000000000 */
[C---:B------:R-:W-:Y:S02]  /*0f40*/  VIADD R9, R8.reuse, 0x2 ;  /* 0x0000000208097836 */ /* 0x040fe40000000000 */
[C---:B------:R-:W-:Y:S01]  /*0f50*/  VIADD R10, R8.reuse, 0x3 ;  /* 0x00000003080a7836 */ /* 0x040fe20000000000 */
[----:B------:R-:W-:Y:S02]  /*0f60*/  ISETP.GE.AND P3, PT, R5, UR4, PT ;  /* 0x0000000405007c0c */ /* 0x000fe4000bf66270 */
[----:B0-----:R-:W-:-:S04]  /*0f70*/  IADD3 R4, P2, PT, R8, UR6, RZ ;  /* 0x0000000608047c10 */ /* 0x001fc8000ff5e0ff */
[----:B------:R-:W-:Y:S02]  /*0f80*/  LEA.HI.X.SX32 R5, R8, UR7, 0x1, P2 ;  /* 0x0000000708057c11 */ /* 0x000fe400090f0eff */
[----:B------:R-:W-:-:S03]  /*0f90*/  ISETP.GE.AND P2, PT, R9, UR4, PT ;  /* 0x0000000409007c0c */ /* 0x000fc6000bf46270 */
[----:B------:R-:W2:Y:S01]  /*0fa0*/  @!P0 LDG.E.U8 R9, desc[UR36][R4.64] ;  /* 0x0000002404098981 */ /* 0x000ea2000c1e1100 */
[----:B------:R-:W-:-:S03]  /*0fb0*/  ISETP.GE.AND P4, PT, R10, UR4, PT ;  /* 0x000000040a007c0c */ /* 0x000fc6000bf86270 */
[----:B------:R-:W3:Y:S06]  /*0fc0*/  @!P3 LDG.E.U8 R10, desc[UR36][R4.64+0x1] ;  /* 0x00000124040ab981 */ /* 0x000eec000c1e1100 */
[----:B------:R-:W4:Y:S04]  /*0fd0*/  @!P2 LDG.E.U8 R11, desc[UR36][R4.64+0x2] ;  /* 0x00000224040ba981 */ /* 0x000f28000c1e1100 */
[----:B------:R0:W5:Y:S01]  /*0fe0*/  @!P4 LDG.E.U8 R12, desc[UR36][R4.64+0x3] ;  /* 0x00000324040cc981 */ /* 0x000162000c1e1100 */
[C---:B------:R-:W-:Y:S01]  /*0ff0*/  @!P0 IADD3 R14, PT, PT, -R19.reuse, 0x18, RZ ;  /* 0x00000018130e8810 */ /* 0x040fe20007ffe1ff */
[----:B------:R-:W-:-:S02]  /*1000*/  @!P0 VIADD R19, R19, 0x8 ;  /* 0x0000000813138836 */ /* 0x000fc40000000000 */
[----:B------:R-:W-:-:S03]  /*1010*/  VIADD R8, R8, 0x4 ;  /* 0x0000000408087836 */ /* 0x000fc60000000000 */
[C---:B------:R-:W-:Y:S01]  /*1020*/  @!P3 IADD3 R13, PT, PT, -R19.reuse, 0x18, RZ ;  /* 0x00000018130db810 */ /* 0x040fe20007ffe1ff */
[----:B------:R-:W-:Y:S01]  /*1030*/  @!P3 VIADD R19, R19, 0x8 ;  /* 0x000000081313b836 */ /* 0x000fe20000000000 */
[----:B--2---:R-:W-:-:S05]  /*1040*/  @!P0 SHF.L.U32 R9, R9, R14, RZ ;  /* 0x0000000e09098219 */ /* 0x004fca00000006ff */
[----:B------:R-:W-:Y:S01]  /*1050*/  @!P0 IMAD.IADD R2, R2, 0x1, R9 ;  /* 0x0000000102028824 */ /* 0x000fe200078e0209 */
[----:B---3--:R-:W-:Y:S02]  /*1060*/  @!P3 SHF.L.U32 R9, R10, R13, RZ ;  /* 0x0000000d0a09b219 */ /* 0x008fe400000006ff */
[C---:B------:R-:W-:Y:S01]  /*1070*/  @!P2 IADD3 R10, PT, PT, -R19.reuse, 0x18, RZ ;  /* 0x00000018130aa810 */ /* 0x040fe20007ffe1ff */
[----:B------:R-:W-:Y:S02]  /*1080*/  @!P2 VIADD R19, R19, 0x8 ;  /* 0x000000081313a836 */ /* 0x000fe40000000000 */
[----:B------:R-:W-:Y:S01]  /*1090*/  @!P3 IMAD.IADD R2, R2, 0x1, R9 ;  /* 0x000000010202b824 */ /* 0x000fe200078e0209 */
[----:B----4-:R-:W-:Y:S02]  /*10a0*/  @!P2 SHF.L.U32 R11, R11, R10, RZ ;  /* 0x0000000a0b0ba219 */ /* 0x010fe400000006ff */
[C---:B0-----:R-:W-:Y:S01]  /*10b0*/  @!P4 IADD3 R5, PT, PT, -R19.reuse, 0x18, RZ ;  /* 0x000000181305c810 */ /* 0x041fe20007ffe1ff */
[----:B------:R-:W-:-:S02]  /*10c0*/  @!P4 VIADD R19, R19, 0x8 ;  /* 0x000000081313c836 */ /* 0x000fc40000000000 */
[----:B------:R-:W-:Y:S01]  /*10d0*/  @!P2 IMAD.IADD R2, R2, 0x1, R11 ;  /* 0x000000010202a824 */ /* 0x000fe200078e020b */
[----:B-----5:R-:W-:-:S05]  /*10e0*/  @!P4 SHF.L.U32 R5, R12, R5, RZ ;  /* 0x000000050c05c219 */ /* 0x020fca00000006ff */
[----:B------:R-:W-:-:S07]  /*10f0*/  @!P4 IMAD.IADD R2, R2, 0x1, R5 ;  /* 0x000000010202c824 */ /* 0x000fce00078e0205 */
.L_x_48:
[----:B------:R-:W-:Y:S05]  /*1100*/  BSYNC.RECONVERGENT B1 ;  /* 0x0000000000017941 */ /* 0x000fea0003800200 */
.L_x_47:
[----:B------:R-:W-:Y:S05]  /*1110*/  @!P1 BRA `(.L_x_40) ;  /* 0x0000000000389947 */ /* 0x000fea0003800000 */
[----:B------:R-:W-:-:S07]  /*1120*/  IMAD.MOV R3, RZ, RZ, -R3 ;  /* 0x000000ffff037224 */ /* 0x000fce00078e0a03 */
.L_x_49:
[----:B------:R-:W-:-:S13]  /*1130*/  ISETP.GE.AND P0, PT, R8, UR4, PT ;  /* 0x0000000408007c0c */ /* 0x000fda000bf06270 */
[----:B------:R-:W0:Y:S02]  /*1140*/  @!P0 LDC.64 R4, c[0x0][0x388] ;  /* 0x0000e200ff048b82 */ /* 0x000e240000000a00 */
[----:B0-----:R-:W-:-:S04]  /*1150*/  @!P0 IADD3 R4, P1, PT, R8, R4, RZ ;  /* 0x0000000408048210 */ /* 0x001fc80007f3e0ff */
[----:B------:R-:W-:-:S05]  /*1160*/  @!P0 LEA.HI.X.SX32 R5, R8, R5, 0x1, P1 ;  /* 0x0000000508058211 */ /* 0x000fca00008f0eff */
[----:B------:R-:W2:Y:S01]  /*1170*/  @!P0 LDG.E.U8 R4, desc[UR36][R4.64] ;  /* 0x0000002404048981 */ /* 0x000ea2000c1e1100 */
[----:B------:R-:W-:Y:S01]  /*1180*/  VIADD R3, R3, 0x1 ;  /* 0x0000000103037836 */ /* 0x000fe20000000000 */
[C---:B------:R-:W-:Y:S01]  /*1190*/  @!P0 IADD3 R9, PT, PT, -R19.reuse, 0x18, RZ ;  /* 0x0000001813098810 */ /* 0x040fe20007ffe1ff */
[----:B------:R-:W-:Y:S02]  /*11a0*/  @!P0 VIADD R19, R19, 0x8 ;  /* 0x0000000813138836 */ /* 0x000fe40000000000 */
[----:B------:R-:W-:Y:S01]  /*11b0*/  VIADD R8, R8, 0x1 ;  /* 0x0000000108087836 */ /* 0x000fe20000000000 */
[----:B------:R-:W-:Y:S02]  /*11c0*/  ISETP.NE.AND P1, PT, R3, RZ, PT ;  /* 0x000000ff0300720c */ /* 0x000fe40003f25270 */
[----:B--2---:R-:W-:-:S05]  /*11d0*/  @!P0 SHF.L.U32 R9, R4, R9, RZ ;  /* 0x0000000904098219 */ /* 0x004fca00000006ff */
[----:B------:R-:W-:-:S06]  /*11e0*/  @!P0 IMAD.IADD R2, R2, 0x1, R9 ;  /* 0x0000000102028824 */ /* 0x000fcc00078e0209 */
[----:B------:R-:W-:Y:S05]  /*11f0*/  @P1 BRA `(.L_x_49) ;  /* 0xfffffffc00cc1947 */ /* 0x000fea000383ffff */
.L_x_40:
[----:B------:R-:W-:Y:S05]  /*1200*/  BSYNC.RECONVERGENT B0 ;  /* 0x0000000000007941 */ /* 0x000fea0003800200 */
.L_x_39:
[----:B------:R-:W-:Y:S01]  /*1210*/  ISETP.GE.AND P0, PT, R22, UR4, PT ;  /* 0x0000000416007c0c */ /* 0x000fe2000bf06270 */
[----:B------:R-:W-:-:S12]  /*1220*/  BSSY.RECONVERGENT B7, `(.L_x_50) ;  /* 0x0000018000077945 */ /* 0x000fd80003800200 */
[----:B------:R-:W-:Y:S05]  /*1230*/  @P0 BRA `(.L_x_51) ;  /* 0x0000000000580947 */ /* 0x000fea0003800000 */
[----:B------:R-:W-:Y:S01]  /*1240*/  LOP3.LUT R3, R0, 0xfffffff8, RZ, 0xc0, !PT ;  /* 0xfffffff800037812 */ /* 0x000fe200078ec0ff */
[----:B------:R-:W-:Y:S01]  /*1250*/  BSSY.RECONVERGENT B6, `(.L_x_52) ;  /* 0x000000d000067945 */ /* 0x000fe20003800200 */
[----:B------:R-:W-:-:S03]  /*1260*/  IADD3 R5, PT, PT, -R19, 0x1e, RZ ;  /* 0x0000001e13057810 */ /* 0x000fc60007ffe1ff */
[----:B------:R-:W-:-:S05]  /*1270*/  IMAD.IADD R18, R18, 0x1, -R3 ;  /* 0x0000000112127824 */ /* 0x000fca00078e0a03 */
[----:B------:R-:W-:-:S13]  /*1280*/  ISETP.NE.AND P0, PT, R18, R5, PT ;  /* 0x000000051200720c */ /* 0x000fda0003f05270 */
[----:B------:R-:W-:Y:S05]  /*1290*/  @!P0 BRA `(.L_x_53) ;  /* 0x0000000000208947 */ /* 0x000fea0003800000 */
[----:B------:R-:W-:Y:S01]  /*12a0*/  MOV R0, 0x8 ;  /* 0x0000000800007802 */ /* 0x000fe20000000f00 */
[----:B------:R0:W-:Y:S01]  /*12b0*/  STL.128 [R1], R16 ;  /* 0x0000001001007387 */ /* 0x0001e20000100c00 */
[----:B------:R-:W1:Y:S02]  /*12c0*/  LDCU.64 UR4, c[0x4][URZ] ;  /* 0x01000000ff0477ac */ /* 0x000e640008000a00 */
[----:B------:R0:W2:Y:S01]  /*12d0*/  LDC.64 R8, c[0x4][R0] ;  /* 0x0100000000087b82 */ /* 0x0000a20000000a00 */
[----:B-1----:R-:W-:Y:S02]  /*12e0*/  IMAD.U32 R4, RZ, RZ, UR4 ;  /* 0x00000004ff047e24 */ /* 0x002fe4000f8e00ff */
[----:B0-----:R-:W-:-:S07]  /*12f0*/  IMAD.U32 R5, RZ, RZ, UR5 ;  /* 0x00000005ff057e24 */ /* 0x001fce000f8e00ff */
[----:B------:R-:W-:-:S07]  /*1300*/  LEPC R20, `(.L_x_53) ;  /* 0x000000001014794e */ /* 0x000fce0000000000 */
[----:B--2---:R-:W-:Y:S05]  /*1310*/  CALL.ABS.NOINC R8 ;  /* 0x0000000008007343 */ /* 0x004fea0003c00000 */
.L_x_53:
[----:B------:R-:W-:Y:S05]  /*1320*/  BSYNC.RECONVERGENT B6 ;  /* 0x0000000000067941 */ /* 0x000fea0003800200 */
.L_x_52:
[----:B------:R-:W0:Y:S02]  /*1330*/  LDCU.64 UR4, c[0x0][0x388] ;  /* 0x00007100ff0477ac */ /* 0x000e240008000a00 */
[----:B0-----:R-:W-:-:S04]  /*1340*/  IADD3 R4, P0, PT, R22, UR4, RZ ;  /* 0x0000000416047c10 */ /* 0x001fc8000ff1e0ff */
[----:B------:R-:W-:-:S05]  /*1350*/  LEA.HI.X.SX32 R5, R22, UR5, 0x1, P0 ;  /* 0x0000000516057c11 */ /* 0x000fca00080f0eff */
[----:B------:R-:W2:Y:S01]  /*1360*/  LDG.E.U8 R4, desc[UR36][R4.64] ;  /* 0x0000002404047981 */ /* 0x000ea2000c1e1100 */
[----:B------:R-:W-:-:S04]  /*1370*/  IADD3 R3, PT, PT, -R18, 0x7, RZ ;  /* 0x0000000712037810 */ /* 0x000fc80007ffe1ff */
[----:B--2---:R-:W-:-:S05]  /*1380*/  SHF.R.U32.HI R3, RZ, R3, R4 ;  /* 0x00000003ff037219 */ /* 0x004fca0000011604 */
[----:B------:R-:W-:-:S07]  /*1390*/  IMAD R2, R3, 0x2, R2 ;  /* 0x0000000203027824 */ /* 0x000fce00078e0202 */
.L_x_51:
[----:B------:R-:W-:Y:S05]  /*13a0*/  BSYNC.RECONVERGENT B7 ;  /* 0x0000000000077941 */ /* 0x000fea0003800200 */
.L_x_50:
[----:B------:R-:W0:Y:S01]  /*13b0*/  LDC.64 R4, c[0x0][0x390] ;  /* 0x0000e400ff047b82 */ /* 0x000e220000000a00 */
[C---:B------:R-:W-:Y:S01]  /*13c0*/  ISETP.NE.AND P0, PT, R2.reuse, -0x2, PT ;  /* 0xfffffffe0200780c */ /* 0x040fe20003f05270 */
[----:B------:R-:W-:-:S03]  /*13d0*/  VIADD R3, R2, 0x1 ;  /* 0x0000000102037836 */ /* 0x000fc60000000000 */
[----:B------:R-:W-:-:S13]  /*13e0*/  ISETP.EQ.OR P0, PT, R2, RZ, !P0 ;  /* 0x000000ff0200720c */ /* 0x000fda0004702670 */
[----:B------:R-:W-:Y:S02]  /*13f0*/  @!P0 IMAD.MOV R3, RZ, RZ, R2 ;  /* 0x000000ffff038224 */ /* 0x000fe400078e0202 */
[----:B0-----:R-:W-:-:S05]  /*1400*/  IMAD.WIDE R4, R23, 0x4, R4 ;  /* 0x0000000417047825 */ /* 0x001fca00078e0204 */
[----:B------:R-:W-:Y:S01]  /*1410*/  STG.E desc[UR36][R4.64], R3 ;  /* 0x0000000304007986 */ /* 0x000fe2000c101924 */
[----:B------:R-:W-:Y:S05]  /*1420*/  EXIT ;  /* 0x000000000000794d */ /* 0x000fea0003800000 */
.L_x_54:
        /* <DEDUP_REMOVED lines=13> */
.L_x_76:


//--------------------- .text._Z26generateBitmapFromExtendedjPjPh --------------------------
	.section	.text._Z26generateBitmapFromExtendedjPjPh,"ax",@progbits
	.align	128
        .global         _Z26generateBitmapFromExtendedjPjPh
        .type           _Z26generateBitmapFromExtendedjPjPh,@function
        .size           _Z26generateBitmapFromExtendedjPjPh,(.L_x_77 - _Z26generateBitmapFromExtendedjPjPh)
        .other          _Z26generateBitmapFromExtendedjPjPh,@"STO_CUDA_ENTRY STV_DEFAULT"
_Z26generateBitmapFromExtendedjPjPh:
.text._Z26generateBitmapFromExtendedjPjPh:
        /* <DEDUP_REMOVED lines=9> */
[----:B------:R-:W-:Y:S02]  /*0090*/  IMAD.SHL.U32 R25, R0, 0x8, RZ ;  /* 0x0000000800197824 */ /* 0x000fe400078e00ff */
[----:B------:R-:W-:Y:S02]  /*00a0*/  HFMA2 R12, -RZ, RZ, 0, 0 ;  /* 0x00000000ff0c7431 */ /* 0x000fe400000001ff */
[----:B------:R-:W-:Y:S01]  /*00b0*/  IMAD.MOV.U32 R22, RZ, RZ, RZ ;  /* 0x000000ffff167224 */ /* 0x000fe200078e00ff */
[----:B------:R-:W1:Y:S01]  /*00c0*/  LDCU.64 UR4, c[0x0][0x358] ;  /* 0x00006b00ff0477ac */ /* 0x000e620008000a00 */
[C---:B------:R-:W-:Y:S02]  /*00d0*/  VIADD R23, R25.reuse, 0x1 ;  /* 0x0000000119177836 */ /* 0x040fe40000000000 */
[C---:B------:R-:W-:Y:S01]  /*00e0*/  VIADD R13, R25.reuse, 0x3 ;  /* 0x00000003190d7836 */ /* 0x040fe20000000000 */
[----:B------:R-:W2:Y:S01]  /*00f0*/  LDCU.64 UR6, c[0x0][0x390] ;  /* 0x00007200ff0677ac */ /* 0x000ea20008000a00 */
[----:B------:R-:W-:-:S02]  /*0100*/  VIADD R9, R25, 0x2 ;  /* 0x0000000219097836 */ /* 0x000fc40000000000 */
[----:B------:R-:W-:Y:S02]  /*0110*/  IMAD.MOV.U32 R24, RZ, RZ, RZ ;  /* 0x000000ffff187224 */ /* 0x000fe400078e00ff */
[----:B------:R-:W-:-:S04]  /*0120*/  IMAD.HI R18, R23, -0x7bdef7bd, R22 ;  /* 0x8421084317127827 */ /* 0x000fc800078e0216 */
[----:B------:R-:W-:Y:S01]  /*0130*/  IMAD.MOV.U32 R8, RZ, RZ, RZ ;  /* 0x000000ffff087224 */ /* 0x000fe200078e00ff */
[----:B------:R-:W-:Y:S01]  /*0140*/  SHF.R.U32.HI R19, RZ, 0x1f, R18 ;  /* 0x0000001fff137819 */ /* 0x000fe20000011612 */
[----:B------:R-:W-:-:S03]  /*0150*/  IMAD.HI R2, R13, -0x7bdef7bd, R12 ;  /* 0x842108430d027827 */ /* 0x000fc600078e020c */
[----:B------:R-:W-:Y:S01]  /*0160*/  LEA.HI.SX32 R12, R18, R19, 0x1c ;  /* 0x00000013120c7211 */ /* 0x000fe200078fe2ff */
[----:B------:R-:W-:Y:S01]  /*0170*/  IMAD.HI R21, R25, -0x7bdef7bd, R24 ;  /* 0x8421084319157827 */ /* 0x000fe200078e0218 */
[----:B------:R-:W-:-:S03]  /*0180*/  SHF.R.U32.HI R3, RZ, 0x1f, R2 ;  /* 0x0000001fff037819 */ /* 0x000fc60000011602 */
[----:B------:R-:W-:Y:S01]  /*0190*/  IMAD.HI R22, R9, -0x7bdef7bd, R8 ;  /* 0x8421084309167827 */ /* 0x000fe200078e0208 */
[----:B------:R-:W-:-:S03]  /*01a0*/  SHF.R.U32.HI R8, RZ, 0x1f, R21 ;  /* 0x0000001fff087819 */ /* 0x000fc60000011615 */
[----:B------:R-:W-:Y:S01]  /*01b0*/  VIADD R17, R25, 0x4 ;  /* 0x0000000419117836 */ /* 0x000fe20000000000 */
[----:B------:R-:W-:Y:S01]  /*01c0*/  SHF.R.U32.HI R5, RZ, 0x1f, R22 ;  /* 0x0000001fff057819 */ /* 0x000fe20000011616 */
[----:B------:R-:W-:Y:S01]  /*01d0*/  IMAD.MOV.U32 R16, RZ, RZ, RZ ;  /* 0x000000ffff107224 */ /* 0x000fe200078e00ff */
[----:B------:R-:W-:Y:S01]  /*01e0*/  LEA.HI.SX32 R21, R21, R8, 0x1c ;  /* 0x0000000815157211 */ /* 0x000fe200078fe2ff */
[----:B------:R-:W-:Y:S01]  /*01f0*/  VIADD R11, R25, 0x5 ;  /* 0x00000005190b7836 */ /* 0x000fe20000000000 */
[----:B------:R-:W-:Y:S01]  /*0200*/  LEA.HI.SX32 R22, R22, R5, 0x1c ;  /* 0x0000000516167211 */ /* 0x000fe200078fe2ff */
[----:B------:R-:W-:Y:S01]  /*0210*/  IMAD.HI R7, R17, -0x7bdef7bd, R16 ;  /* 0x8421084311077827 */ /* 0x000fe200078e0210 */
[----:B------:R-:W-:-:S03]  /*0220*/  LEA.HI.SX32 R16, R2, R3, 0x1c ;  /* 0x0000000302107211 */ /* 0x000fc600078fe2ff */
[----:B------:R-:W-:Y:S01]  /*0230*/  IMAD.MOV.U32 R10, RZ, RZ, RZ ;  /* 0x000000ffff0a7224 */ /* 0x000fe200078e00ff */
[----:B------:R-:W-:Y:S01]  /*0240*/  SHF.R.U32.HI R2, RZ, 0x1f, R7 ;  /* 0x0000001fff027819 */ /* 0x000fe20000011607 */
[----:B0-----:R-:W-:-:S03]  /*0250*/  IMAD.WIDE R18, R12, 0x4, R26 ;  /* 0x000000040c127825 */ /* 0x001fc600078e021a */
[----:B------:R-:W-:Y:S01]  /*0260*/  LEA.HI.SX32 R7, R7, R2, 0x1c ;  /* 0x0000000207077211 */ /* 0x000fe200078fe2ff */
[----:B------:R-:W-:Y:S01]  /*0270*/  IMAD.HI R6, R11, -0x7bdef7bd, R10 ;  /* 0x842108430b067827 */ /* 0x000fe200078e020a */
[----:B-1----:R0:W3:Y:S03]  /*0280*/  LDG.E R20, desc[UR4][R18.64] ;  /* 0x0000000412147981 */ /* 0x0020e6000c1e1900 */
[----:B------:R-:W-:Y:S01]  /*0290*/  IMAD.MOV.U32 R14, RZ, RZ, RZ ;  /* 0x000000ffff0e7224 */ /* 0x000fe200078e00ff */
[----:B------:R-:W-:Y:S01]  /*02a0*/  SHF.R.U32.HI R8, RZ, 0x1f, R6 ;  /* 0x0000001fff087819 */ /* 0x000fe20000011606 */
[----:B------:R-:W-:Y:S02]  /*02b0*/  VIADD R15, R25, 0x6 ;  /* 0x00000006190f7836 */ /* 0x000fe40000000000 */
[----:B------:R-:W-:Y:S01]  /*02c0*/  IMAD.WIDE R2, R22, 0x4, R26 ;  /* 0x0000000416027825 */ /* 0x000fe200078e021a */
[----:B------:R-:W-:-:S03]  /*02d0*/  LEA.HI.SX32 R6, R6, R8, 0x1c ;  /* 0x0000000806067211 */ /* 0x000fc600078fe2ff */
[----:B------:R-:W-:-:S04]  /*02e0*/  IMAD.WIDE R28, R21, 0x4, R26 ;  /* 0x00000004151c7825 */ /* 0x000fc800078e021a */
[----:B------:R-:W-:Y:S01]  /*02f0*/  IMAD.HI R4, R15, -0x7bdef7bd, R14 ;  /* 0x842108430f047827 */ /* 0x000fe200078e020e */
[----:B------:R-:W4:Y:S03]  /*0300*/  LDG.E R10, desc[UR4][R28.64] ;  /* 0x000000041c0a7981 */ /* 0x000f26000c1e1900 */
[----:B0-----:R-:W-:Y:S01]  /*0310*/  IMAD.WIDE R18, R16, 0x4, R26 ;  /* 0x0000000410127825 */ /* 0x001fe200078e021a */
[----:B------:R0:W5:Y:S01]  /*0320*/  LDG.E R14, desc[UR4][R2.64] ;  /* 0x00000004020e7981 */ /* 0x000162000c1e1900 */
[----:B------:R-:W-:-:S03]  /*0330*/  SHF.R.U32.HI R5, RZ, 0x1f, R4 ;  /* 0x0000001fff057819 */ /* 0x000fc60000011604 */
[----:B------:R1:W2:Y:S01]  /*0340*/  LDG.E R8, desc[UR4][R18.64] ;  /* 0x0000000412087981 */ /* 0x0002a2000c1e1900 */
[----:B------:R-:W-:Y:S01]  /*0350*/  LEA.HI.SX32 R5, R4, R5, 0x1c ;  /* 0x0000000504057211 */ /* 0x000fe200078fe2ff */
[----:B0-----:R-:W-:Y:S01]  /*0360*/  IMAD.WIDE R2, R7, 0x4, R26 ;  /* 0x0000000407027825 */ /* 0x001fe200078e021a */
[----:B-1----:R-:W-:-:S04]  /*0370*/  MOV R18, RZ ;  /* 0x000000ff00127202 */ /* 0x002fc80000000f00 */
[----:B------:R0:W2:Y:S01]  /*0380*/  LDG.E R4, desc[UR4][R2.64] ;  /* 0x0000000402047981 */ /* 0x0000a2000c1e1900 */
[----:B------:R-:W-:Y:S02]  /*0390*/  VIADD R19, R25, 0x7 ;  /* 0x0000000719137836 */ /* 0x000fe40000000000 */
[----:B------:R-:W-:-:S04]  /*03a0*/  IMAD.WIDE R28, R5, 0x4, R26 ;  /* 0x00000004051c7825 */ /* 0x000fc800078e021a */
[----:B------:R-:W-:-:S04]  /*03b0*/  IMAD.HI R18, R19, -0x7bdef7bd, R18 ;  /* 0x8421084313127827 */ /* 0x000fc800078e0212 */
[----:B0-----:R-:W-:-:S04]  /*03c0*/  IMAD.WIDE R2, R6, 0x4, R26 ;  /* 0x0000000406027825 */ /* 0x001fc800078e021a */
[----:B------:R-:W-:Y:S02]  /*03d0*/  IMAD R12, R12, -0x1f, R23 ;  /* 0xffffffe10c0c7824 */ /* 0x000fe400078e0217 */
[----:B------:R-:W2:Y:S01]  /*03e0*/  LDG.E R3, desc[UR4][R2.64] ;  /* 0x0000000402037981 */ /* 0x000ea2000c1e1900 */
[----:B------:R-:W-:-:S04]  /*03f0*/  SHF.R.U32.HI R23, RZ, 0x1f, R18 ;  /* 0x0000001fff177819 */ /* 0x000fc80000011612 */
[----:B------:R-:W-:Y:S01]  /*0400*/  LEA.HI.SX32 R23, R18, R23, 0x1c ;  /* 0x0000001712177211 */ /* 0x000fe200078fe2ff */
[----:B------:R-:W2:Y:S04]  /*0410*/  LDG.E R2, desc[UR4][R28.64] ;  /* 0x000000041c027981 */ /* 0x000ea8000c1e1900 */
[----:B------:R-:W-:-:S05]  /*0420*/  IMAD.WIDE R26, R23, 0x4, R26 ;  /* 0x00000004171a7825 */ /* 0x000fca00078e021a */
[----:B------:R-:W2:Y:S01]  /*0430*/  LDG.E R18, desc[UR4][R26.64] ;  /* 0x000000041a127981 */ /* 0x000ea2000c1e1900 */
[----:B------:R-:W-:Y:S02]  /*0440*/  IMAD R9, R22, -0x1f, R9 ;  /* 0xffffffe116097824 */ /* 0x000fe400078e0209 */
[----:B------:R-:W-:Y:S02]  /*0450*/  IMAD R21, R21, -0x1f, R25 ;  /* 0xffffffe115157824 */ /* 0x000fe400078e0219 */
[----:B------:R-:W-:Y:S02]  /*0460*/  IMAD R13, R16, -0x1f, R13 ;  /* 0xffffffe1100d7824 */ /* 0x000fe400078e020d */
[----:B------:R-:W-:Y:S02]  /*0470*/  IMAD R17, R7, -0x1f, R17 ;  /* 0xffffffe107117824 */ /* 0x000fe400078e0211 */
[----:B------:R-:W-:Y:S02]  /*0480*/  IMAD R6, R6, -0x1f, R11 ;  /* 0xffffffe106067824 */ /* 0x000fe400078e020b */
[----:B------:R-:W-:-:S02]  /*0490*/  IMAD R5, R5, -0x1f, R15 ;  /* 0xffffffe105057824 */ /* 0x000fc400078e020f */
[----:B------:R-:W-:Y:S01]  /*04a0*/  IMAD R19, R23, -0x1f, R19 ;  /* 0xffffffe117137824 */ /* 0x000fe200078e0213 */
[----:B---3--:R-:W-:-:S04]  /*04b0*/  SHF.L.U32 R12, R20, R12, RZ ;  /* 0x0000000c140c7219 */ /* 0x008fc800000006ff */
[----:B------:R-:W-:Y:S02]  /*04c0*/  LOP3.LUT P2, RZ, R12, 0x80000000, RZ, 0xc0, !PT ;  /* 0x800000000cff7812 */ /* 0x000fe4000784c0ff */
[----:B----4-:R-:W-:Y:S02]  /*04d0*/  SHF.L.U32 R10, R10, R21, RZ ;  /* 0x000000150a0a7219 */ /* 0x010fe400000006ff */
[----:B-----5:R-:W-:Y:S02]  /*04e0*/  SHF.L.U32 R9, R14, R9, RZ ;  /* 0x000000090e097219 */ /* 0x020fe400000006ff */
[----:B------:R-:W-:Y:S02]  /*04f0*/  LOP3.LUT P1, RZ, R10, 0x80000000, RZ, 0xc0, !PT ;  /* 0x800000000aff7812 */ /* 0x000fe4000782c0ff */
[----:B------:R-:W-:Y:S02]  /*0500*/  LOP3.LUT P3, RZ, R9, 0x80000000, RZ, 0xc0, !PT ;  /* 0x8000000009ff7812 */ /* 0x000fe4000786c0ff */
[----:B--2---:R-:W-:-:S02]  /*0510*/  SHF.L.U32 R8, R8, R13, RZ ;  /* 0x0000000d08087219 */ /* 0x004fc400000006ff */
[----:B------:R-:W-:Y:S02]  /*0520*/  SEL R7, RZ, 0xff80, !P1 ;  /* 0x0000ff80ff077807 */ /* 0x000fe40004800000 */
[----:B------:R-:W-:-:S03]  /*0530*/  LOP3.LUT P0, RZ, R8, 0x80000000, RZ, 0xc0, !PT ;  /* 0x8000000008ff7812 */ /* 0x000fc6000780c0ff */
[----:B------:R-:W-:Y:S01]  /*0540*/  @P2 VIADD R7, R7, 0x40 ;  /* 0x0000004007072836 */ /* 0x000fe20000000000 */
[----:B------:R-:W-:-:S03]  /*0550*/  SHF.L.U32 R4, R4, R17, RZ ;  /* 0x0000001104047219 */ /* 0x000fc600000006ff */
[----:B------:R-:W-:Y:S01]  /*0560*/  @P3 VIADD R7, R7, 0x20 ;  /* 0x0000002007073836 */ /* 0x000fe20000000000 */
[----:B------:R-:W-:-:S05]  /*0570*/  LOP3.LUT P1, RZ, R4, 0x80000000, RZ, 0xc0, !PT ;  /* 0x8000000004ff7812 */ /* 0x000fca000782c0ff */
[----:B------:R-:W-:Y:S01]  /*0580*/  @P0 VIADD R7, R7, 0x10 ;  /* 0x0000001007070836 */ /* 0x000fe20000000000 */
[----:B------:R-:W-:-:S04]  /*0590*/  SHF.L.U32 R3, R3, R6, RZ ;  /* 0x0000000603037219 */ /* 0x000fc800000006ff */
[----:B------:R-:W-:Y:S02]  /*05a0*/  LOP3.LUT P2, RZ, R3, 0x80000000, RZ, 0xc0, !PT ;  /* 0x8000000003ff7812 */ /* 0x000fe4000784c0ff */
[----:B------:R-:W-:Y:S02]  /*05b0*/  LOP3.LUT R7, R7, 0xf0, RZ, 0xc0, !PT ;  /* 0x000000f007077812 */ /* 0x000fe400078ec0ff */
[----:B------:R-:W-:Y:S02]  /*05c0*/  SHF.L.U32 R5, R2, R5, RZ ;  /* 0x0000000502057219 */ /* 0x000fe400000006ff */
[----:B------:R-:W-:Y:S02]  /*05d0*/  SEL R2, RZ, 0x8, !P1 ;  /* 0x00000008ff027807 */ /* 0x000fe40004800000 */
[----:B------:R-:W-:Y:S02]  /*05e0*/  SEL R3, RZ, 0x4, !P2 ;  /* 0x00000004ff037807 */ /* 0x000fe40005000000 */
[----:B------:R-:W-:-:S02]  /*05f0*/  LOP3.LUT P0, RZ, R5, 0x80000000, RZ, 0xc0, !PT ;  /* 0x8000000005ff7812 */ /* 0x000fc4000780c0ff */
[----:B------:R-:W-:Y:S02]  /*0600*/  LOP3.LUT R3, R3, R7, R2, 0xfe, !PT ;  /* 0x0000000703037212 */ /* 0x000fe400078efe02 */
[----:B------:R-:W-:Y:S02]  /*0610*/  SEL R4, RZ, 0x2, !P0 ;  /* 0x00000002ff047807 */ /* 0x000fe40004000000 */
[----:B------:R-:W-:Y:S02]  /*0620*/  SHF.L.U32 R19, R18, R19, RZ ;  /* 0x0000001312137219 */ /* 0x000fe400000006ff */
[C---:B------:R-:W-:Y:S02]  /*0630*/  IADD3 R2, P0, PT, R0.reuse, UR6, RZ ;  /* 0x0000000600027c10 */ /* 0x040fe4000ff1e0ff */
[----:B------:R-:W-:Y:S02]  /*0640*/  LOP3.LUT R4, R3, R4, RZ, 0xfc, !PT ;  /* 0x0000000403047212 */ /* 0x000fe400078efcff */
[----:B------:R-:W-:-:S02]  /*0650*/  LEA.HI.X.SX32 R3, R0, UR7, 0x1, P0 ;  /* 0x0000000700037c11 */ /* 0x000fc400080f0eff */
[----:B------:R-:W-:-:S05]  /*0660*/  LEA.HI R19, R19, R4, RZ, 0x1 ;  /* 0x0000000413137211 */ /* 0x000fca00078f08ff */
[----:B------:R-:W-:Y:S01]  /*0670*/  STG.E.U8 desc[UR4][R2.64], R19 ;  /* 0x0000001302007986 */ /* 0x000fe2000c101104 */
[----:B------:R-:W-:Y:S05]  /*0680*/  EXIT ;  /* 0x000000000000794d */ /* 0x000fea0003800000 */
.L_x_55:
        /* <DEDUP_REMOVED lines=15> */
.L_x_77:


//--------------------- .text._Z7convertPjS_S_jS_ --------------------------
	.section	.text._Z7convertPjS_S_jS_,"ax",@progbits
	.align	128
        .global         _Z7convertPjS_S_jS_
        .type           _Z7convertPjS_S_jS_,@function
        .size           _Z7convertPjS_S_jS_,(.L_x_78 - _Z7convertPjS_S_jS_)
        .other          _Z7convertPjS_S_jS_,@"STO_CUDA_ENTRY STV_DEFAULT"
_Z7convertPjS_S_jS_:
.text._Z7convertPjS_S_jS_:
[----:B------:R-:W-:Y:S01]  /*0000*/  LDC R1, c[0x0][0x37c] ;  /* 0x0000df00ff017b82 */ /* 0x000fe20000000800 */
[----:B------:R-:W0:Y:S01]  /*0010*/  S2R R7, SR_CTAID.X ;  /* 0x0000000000077919 */ /* 0x000e220000002500 */
[----:B------:R-:W0:Y:S01]  /*0020*/  LDCU UR4, c[0x0][0x360] ;  /* 0x00006c00ff0477ac */ /* 0x000e220008000800 */
[----:B------:R-:W0:Y:S01]  /*0030*/  S2R R0, SR_TID.X ;  /* 0x0000000000007919 */ /* 0x000e220000002100 */
[----:B------:R-:W1:Y:S01]  /*0040*/  LDCU UR5, c[0x0][0x398] ;  /* 0x00007300ff0577ac */ /* 0x000e620008000800 */
[----:B0-----:R-:W-:-:S05]  /*0050*/  IMAD R7, R7, UR4, R0 ;  /* 0x0000000407077c24 */ /* 0x001fca000f8e0200 */
[----:B-1----:R-:W-:-:S13]  /*0060*/  ISETP.GE.U32.AND P0, PT, R7, UR5, PT ;  /* 0x0000000507007c0c */ /* 0x002fda000bf06070 */
[----:B------:R-:W-:Y:S05]  /*0070*/  @P0 EXIT ;  /* 0x000000000000094d */ /* 0x000fea0003800000 */
[----:B------:R-:W0:Y:S01]  /*0080*/  LDC.64 R2, c[0x0][0x380] ;  /* 0x0000e000ff027b82 */ /* 0x000e220000000a00 */
[----:B------:R-:W1:Y:S07]  /*0090*/  LDCU.64 UR4, c[0x0][0x358] ;  /* 0x00006b00ff0477ac */ /* 0x000e6e0008000a00 */
[----:B------:R-:W2:Y:S01]  /*00a0*/  LDC.64 R4, c[0x0][0x388] ;  /* 0x0000e200ff047b82 */ /* 0x000ea20000000a00 */
[----:B0-----:R-:W-:-:S06]  /*00b0*/  IMAD.WIDE.U32 R2, R7, 0x4, R2 ;  /* 0x0000000407027825 */ /* 0x001fcc00078e0002 */
[----:B-1----:R-:W3:Y:S01]  /*00c0*/  LDG.E R3, desc[UR4][R2.64] ;  /* 0x0000000402037981 */ /* 0x002ee2000c1e1900 */
[----:B--2---:R-:W-:Y:S02]  /*00d0*/  IMAD.WIDE.U32 R4, R7, 0x4, R4 ;  /* 0x0000000407047825 */ /* 0x004fe400078e0004 */
[----:B------:R-:W0:Y:S04]  /*00e0*/  LDC.64 R6, c[0x0][0x3a0] ;  /* 0x0000e800ff067b82 */ /* 0x000e280000000a00 */
[----:B------:R-:W0:Y:S01]  /*00f0*/  LDG.E R5, desc[UR4][R4.64] ;  /* 0x0000000404057981 */ /* 0x000e22000c1e1900 */
[C---:B---3--:R-:W-:Y:S02]  /*0100*/  LOP3.LUT P0, RZ, R3.reuse, 0x7c, RZ, 0xc0, !PT ;  /* 0x0000007c03ff7812 */ /* 0x048fe4000780c0ff */
[----:B------:R-:W-:-:S04]  /*0110*/  LOP3.LUT R0, R3, 0x1, RZ, 0xc0, !PT ;  /* 0x0000000103007812 */ /* 0x000fc800078ec0ff */
[----:B------:R-:W-:Y:S01]  /*0120*/  ISETP.NE.U32.OR P0, PT, R0, 0x1, !P0 ;  /* 0x000000010000780c */ /* 0x000fe20004705470 */
[----:B0-----:R-:W-:-:S03]  /*0130*/  IMAD.WIDE.U32 R6, R5, 0x4, R6 ;  /* 0x0000000405067825 */ /* 0x001fc600078e0006 */
[----:B------:R-:W-:-:S13]  /*0140*/  ISETP.LT.U32.OR P1, PT, R3, 0x80, P0 ;  /* 0x000000800300780c */ /* 0x000fda0000721470 */
[----:B------:R-:W-:-:S05]  /*0150*/  @!P1 LOP3.LUT R9, R3, 0xffffff83, RZ, 0xc0, !PT ;  /* 0xffffff8303099812 */ /* 0x000fca00078ec0ff */
[----:B------:R0:W-:Y:S01]  /*0160*/  @!P1 STG.E desc[UR4][R6.64], R9 ;  /* 0x0000000906009986 */ /* 0x0001e2000c101904 */
[----:B------:R-:W-:Y:S05]  /*0170*/  @!P0 EXIT ;  /* 0x000000000000894d */ /* 0x000fea0003800000 */
[----:B------:R-:W-:Y:S01]  /*0180*/  STG.E desc[UR4][R6.64], R3 ;  /* 0x0000000306007986 */ /* 0x000fe2000c101904 */
[----:B------:R-:W-:Y:S05]  /*0190*/  EXIT ;  /* 0x000000000000794d */ /* 0x000fea0003800000 */
.L_x_56:
        /* <DEDUP_REMOVED lines=14> */
.L_x_78:


//--------------------- .text._Z15calculate_sizesPjjS_ --------------------------
	.section	.text._Z15calculate_sizesPjjS_,"ax",@progbits
	.align	128
        .global         _Z15calculate_sizesPjjS_
        .type           _Z15calculate_sizesPjjS_,@function
        .size           _Z15calculate_sizesPjjS_,(.L_x_79 - _Z15calculate_sizesPjjS_)
        .other          _Z15calculate_sizesPjjS_,@"STO_CUDA_ENTRY STV_DEFAULT"
_Z15calculate_sizesPjjS_:
.text._Z15calculate_sizesPjjS_:
[----:B------:R-:W-:Y:S01]  /*0000*/  LDC R1, c[0x0][0x37c] ;  /* 0x0000df00ff017b82 */ /* 0x000fe20000000800 */
[----:B------:R-:W0:Y:S01]  /*0010*/  S2R R3, SR_CTAID.Y ;  /* 0x0000000000037919 */ /* 0x000e220000002600 */
[----:B------:R-:W1:Y:S06]  /*0020*/  LDCU UR4, c[0x0][0x360] ;  /* 0x00006c00ff0477ac */ /* 0x000e6c0008000800 */
[----:B------:R-:W0:Y:S01]  /*0030*/  S2UR UR5, SR_CTAID.X ;  /* 0x00000000000579c3 */ /* 0x000e220000002500 */
[----:B------:R-:W1:Y:S01]  /*0040*/  S2R R7, SR_TID.X ;  /* 0x0000000000077919 */ /* 0x000e620000002100 */
[----:B------:R-:W2:Y:S06]  /*0050*/  LDCU UR6, c[0x0][0x388] ;  /* 0x00007100ff0677ac */ /* 0x000eac0008000800 */
[----:B------:R-:W0:Y:S02]  /*0060*/  LDC R0, c[0x0][0x370] ;  /* 0x0000dc00ff007b82 */ /* 0x000e240000000800 */
[----:B0-----:R-:W-:-:S04]  /*0070*/  IMAD R0, R0, R3, UR5 ;  /* 0x0000000500007e24 */ /* 0x001fc8000f8e0203 */
[----:B-1----:R-:W-:-:S05]  /*0080*/  IMAD R7, R0, UR4, R7 ;  /* 0x0000000400077c24 */ /* 0x002fca000f8e0207 */
[----:B--2---:R-:W-:-:S13]  /*0090*/  ISETP.GE.U32.AND P0, PT, R7, UR6, PT ;  /* 0x0000000607007c0c */ /* 0x004fda000bf06070 */
[----:B------:R-:W-:Y:S05]  /*00a0*/  @P0 EXIT ;  /* 0x000000000000094d */ /* 0x000fea0003800000 */
[----:B------:R-:W0:Y:S01]  /*00b0*/  LDC.64 R2, c[0x0][0x380] ;  /* 0x0000e000ff027b82 */ /* 0x000e220000000a00 */
[----:B------:R-:W1:Y:S07]  /*00c0*/  LDCU.64 UR4, c[0x0][0x358] ;  /* 0x00006b00ff0477ac */ /* 0x000e6e0008000a00 */
[----:B------:R-:W2:Y:S01]  /*00d0*/  LDC.64 R4, c[0x0][0x390] ;  /* 0x0000e400ff047b82 */ /* 0x000ea20000000a00 */
[----:B0-----:R-:W-:-:S06]  /*00e0*/  IMAD.WIDE.U32 R2, R7, 0x4, R2 ;  /* 0x0000000407027825 */ /* 0x001fcc00078e0002 */
[----:B-1----:R-:W3:Y:S01]  /*00f0*/  LDG.E R2, desc[UR4][R2.64] ;  /* 0x0000000402027981 */ /* 0x002ee2000c1e1900 */
[----:B------:R-:W-:Y:S02]  /*0100*/  IMAD.MOV.U32 R6, RZ, RZ, 0x1 ;  /* 0x00000001ff067424 */ /* 0x000fe400078e00ff */
[----:B--2---:R-:W-:Y:S01]  /*0110*/  IMAD.WIDE.U32 R4, R7, 0x4, R4 ;  /* 0x0000000407047825 */ /* 0x004fe200078e0004 */
[C---:B---3--:R-:W-:Y:S02]  /*0120*/  ISETP.GE.U32.AND P1, PT, R2.reuse, 0x80, PT ;  /* 0x000000800200780c */ /* 0x048fe40003f26070 */
[C---:B------:R-:W-:Y:S02]  /*0130*/  LOP3.LUT P0, RZ, R2.reuse, 0x7c, RZ, 0xc0, !PT ;  /* 0x0000007c02ff7812 */ /* 0x040fe4000780c0ff */
[----:B------:R-:W-:Y:S02]  /*0140*/  LOP3.LUT R0, R2, 0x1, RZ, 0xc0, !PT ;  /* 0x0000000102007812 */ /* 0x000fe400078ec0ff */
[----:B------:R-:W-:-:S02]  /*0150*/  SEL R6, R6, 0x2, !P1 ;  /* 0x0000000206067807 */ /* 0x000fc40004800000 */
[----:B------:R-:W-:Y:S02]  /*0160*/  ISETP.NE.U32.AND P1, PT, R0, 0x1, PT ;  /* 0x000000010000780c */ /* 0x000fe40003f25070 */
[----:B------:R-:W-:-:S04]  /*0170*/  SEL R6, R6, 0x1, P0 ;  /* 0x0000000106067807 */ /* 0x000fc80000000000 */
[----:B------:R-:W-:-:S05]  /*0180*/  SEL R7, R6, 0x1, !P1 ;  /* 0x0000000106077807 */ /* 0x000fca0004800000 */
[----:B------:R-:W-:Y:S01]  /*0190*/  STG.E desc[UR4][R4.64], R7 ;  /* 0x0000000704007986 */ /* 0x000fe2000c101904 */
[----:B------:R-:W-:Y:S05]  /*01a0*/  EXIT ;  /* 0x000000000000794d */ /* 0x000fea0003800000 */
.L_x_57:
        /* <DEDUP_REMOVED lines=13> */
.L_x_79:


//--------------------- .text._Z18finalComparisonANDPjS_S_S_S_j --------------------------
	.section	.text._Z18finalComparisonANDPjS_S_S_S_j,"ax",@progbits
	.align	128
        .global         _Z18finalComparisonANDPjS_S_S_S_j
        .type           _Z18finalComparisonANDPjS_S_S_S_j,@function
        .size           _Z18finalComparisonANDPjS_S_S_S_j,(.L_x_80 - _Z18finalComparisonANDPjS_S_S_S_j)
        .other          _Z18finalComparisonANDPjS_S_S_S_j,@"STO_CUDA_ENTRY STV_DEFAULT"
_Z18finalComparisonANDPjS_S_S_S_j:
.text._Z18finalComparisonANDPjS_S_S_S_j:
        /* <DEDUP_REMOVED lines=13> */
[----:B------:R-:W2:Y:S08]  /*00d0*/  LDC.64 R4, c[0x0][0x388] ;  /* 0x0000e200ff047b82 */ /* 0x000eb00000000a00 */
[----:B------:R-:W3:Y:S01]  /*00e0*/  LDC.64 R6, c[0x0][0x390] ;  /* 0x0000e400ff067b82 */ /* 0x000ee20000000a00 */
[----:B0-----:R-:W-:-:S07]  /*00f0*/  IMAD.WIDE.U32 R2, R0, 0x4, R2 ;  /* 0x0000000400027825 */ /* 0x001fce00078e0002 */
[----:B------:R-:W0:Y:S01]  /*0100*/  LDC.64 R8, c[0x0][0x398] ;  /* 0x0000e600ff087b82 */ /* 0x000e220000000a00 */
[----:B-1----:R-:W3:Y:S01]  /*0110*/  LDG.E R3, desc[UR4][R2.64] ;  /* 0x0000000402037981 */ /* 0x002ee2000c1e1900 */
[----:B--2---:R-:W-:-:S06]  /*0120*/  IMAD.WIDE.U32 R4, R0, 0x4, R4 ;  /* 0x0000000400047825 */ /* 0x004fcc00078e0004 */
[----:B------:R-:W0:Y:S01]  /*0130*/  LDG.E R5, desc[UR4][R4.64] ;  /* 0x0000000404057981 */ /* 0x000e22000c1e1900 */
[----:B---3--:R-:W-:-:S06]  /*0140*/  IMAD.WIDE.U32 R6, R3, 0x4, R6 ;  /* 0x0000000403067825 */ /* 0x008fcc00078e0006 */
[----:B------:R-:W2:Y:S01]  /*0150*/  LDG.E R6, desc[UR4][R6.64] ;  /* 0x0000000406067981 */ /* 0x000ea2000c1e1900 */
[----:B0-----:R-:W-:-:S06]  /*0160*/  IMAD.WIDE.U32 R8, R5, 0x4, R8 ;  /* 0x0000000405087825 */ /* 0x001fcc00078e0008 */
[----:B------:R-:W2:Y:S02]  /*0170*/  LDG.E R9, desc[UR4][R8.64] ;  /* 0x0000000408097981 */ /* 0x000ea4000c1e1900 */
[----:B--2---:R-:W-:-:S04]  /*0180*/  LOP3.LUT R10, R9, 0x1, R6, 0x80, !PT ;  /* 0x00000001090a7812 */ /* 0x004fc800078e8006 */
[----:B------:R-:W-:-:S13]  /*0190*/  ISETP.NE.U32.AND P0, PT, R10, 0x1, PT ;  /* 0x000000010a00780c */ /* 0x000fda0003f05070 */
[----:B------:R-:W-:Y:S05]  /*01a0*/  @!P0 BRA `(.L_x_58) ;  /* 0x0000000000408947 */ /* 0x000fea0003800000 */
[----:B------:R-:W0:Y:S01]  /*01b0*/  LDC.64 R2, c[0x0][0x3a0] ;  /* 0x0000e800ff027b82 */ /* 0x000e220000000a00 */
[----:B------:R-:W-:Y:S02]  /*01c0*/  LOP3.LUT R4, R6, 0x3, RZ, 0xc0, !PT ;  /* 0x0000000306047812 */ /* 0x000fe400078ec0ff */
[C---:B------:R-:W-:Y:S02]  /*01d0*/  LOP3.LUT R5, R9.reuse, 0x3, RZ, 0xc0, !PT ;  /* 0x0000000309057812 */ /* 0x040fe400078ec0ff */
[----:B------:R-:W-:Y:S02]  /*01e0*/  LOP3.LUT R9, R9, 0xfffffffe, RZ, 0xc0, !PT ;  /* 0xfffffffe09097812 */ /* 0x000fe400078ec0ff */
[C---:B------:R-:W-:Y:S02]  /*01f0*/  ISETP.NE.AND P0, PT, R4.reuse, 0x1, PT ;  /* 0x000000010400780c */ /* 0x040fe40003f05270 */
[----:B------:R-:W-:Y:S02]  /*0200*/  ISETP.NE.AND P2, PT, R5, 0x1, PT ;  /* 0x000000010500780c */ /* 0x000fe40003f45270 */
[----:B------:R-:W-:-:S02]  /*0210*/  ISETP.NE.AND P1, PT, R4, 0x3, PT ;  /* 0x000000030400780c */ /* 0x000fc40003f25270 */
[----:B------:R-:W-:Y:S02]  /*0220*/  ISETP.NE.AND P3, PT, R5, 0x3, PT ;  /* 0x000000030500780c */ /* 0x000fe40003f65270 */
[----:B------:R-:W-:Y:S02]  /*0230*/  SEL R6, R6, 0x1, P0 ;  /* 0x0000000106067807 */ /* 0x000fe40000000000 */
[----:B------:R-:W-:Y:S02]  /*0240*/  SEL R9, R9, RZ, P2 ;  /* 0x000000ff09097207 */ /* 0x000fe40001000000 */
[----:B------:R-:W-:Y:S02]  /*0250*/  SEL R6, R6, 0xfffffffe, P1 ;  /* 0xfffffffe06067807 */ /* 0x000fe40000800000 */
[----:B------:R-:W-:Y:S01]  /*0260*/  SEL R9, R9, 0xfffffffe, P3 ;  /* 0xfffffffe09097807 */ /* 0x000fe20001800000 */
[----:B0-----:R-:W-:-:S03]  /*0270*/  IMAD.WIDE.U32 R2, R0, 0x4, R2 ;  /* 0x0000000400027825 */ /* 0x001fc600078e0002 */
[----:B------:R-:W-:-:S05]  /*0280*/  LOP3.LUT R9, R9, R6, RZ, 0xc0, !PT ;  /* 0x0000000609097212 */ /* 0x000fca00078ec0ff */
[----:B------:R-:W-:Y:S01]  /*0290*/  STG.E desc[UR4][R2.64], R9 ;  /* 0x0000000902007986 */ /* 0x000fe2000c101904 */
[----:B------:R-:W-:Y:S05]  /*02a0*/  EXIT ;  /* 0x000000000000794d */ /* 0x000fea0003800000 */
.L_x_58:
[----:B------:R-:W0:Y:S02]  /*02b0*/  LDC.64 R2, c[0x0][0x3a0] ;  /* 0x0000e800ff027b82 */ /* 0x000e240000000a00 */
[----:B0-----:R-:W-:-:S05]  /*02c0*/  IMAD.WIDE.U32 R2, R0, 0x4, R2 ;  /* 0x0000000400027825 */ /* 0x001fca00078e0002 */
[----:B------:R-:W2:Y:S01]  /*02d0*/  LDG.E R5, desc[UR4][R2.64] ;  /* 0x0000000402057981 */ /* 0x000ea2000c1e1900 */
[----:B------:R-:W-:-:S04]  /*02e0*/  LOP3.LUT R6, R9, 0x40000001, R6, 0x80, !PT ;  /* 0x4000000109067812 */ /* 0x000fc800078e8006 */
[----:B--2---:R-:W-:-:S05]  /*02f0*/  LOP3.LUT R5, R6, R5, RZ, 0xfc, !PT ;  /* 0x0000000506057212 */ /* 0x004fca00078efcff */
[----:B------:R-:W-:Y:S01]  /*0300*/  STG.E desc[UR4][R2.64], R5 ;  /* 0x0000000502007986 */ /* 0x000fe2000c101904 */
[----:B------:R-:W-:Y:S05]  /*0310*/  EXIT ;  /* 0x000000000000794d */ /* 0x000fea0003800000 */
.L_x_59:
        /* <DEDUP_REMOVED lines=14> */
.L_x_80:


//--------------------- .text._Z12fillWithZeroPjj --------------------------
	.section	.text._Z12fillWithZeroPjj,"ax",@progbits
	.align	128
        .global         _Z12fillWithZeroPjj
        .type           _Z12fillWithZeroPjj,@function
        .size           _Z12fillWithZeroPjj,(.L_x_81 - _Z12fillWithZeroPjj)
        .other          _Z12fillWithZeroPjj,@"STO_CUDA_ENTRY STV_DEFAULT"
_Z12fillWithZeroPjj:
.text._Z12fillWithZeroPjj:
        /* <DEDUP_REMOVED lines=12> */
[----:B------:R-:W1:Y:S01]  /*00c0*/  LDCU.64 UR4, c[0x0][0x358] ;  /* 0x00006b00ff0477ac */ /* 0x000e620008000a00 */
[----:B0-----:R-:W-:-:S05]  /*00d0*/  IMAD.WIDE.U32 R2, R5, 0x4, R2 ;  /* 0x0000000405027825 */ /* 0x001fca00078e0002 */
[----:B-1----:R-:W-:Y:S01]  /*00e0*/  STG.E desc[UR4][R2.64], RZ ;  /* 0x000000ff02007986 */ /* 0x002fe2000c101904 */
[----:B------:R-:W-:Y:S05]  /*00f0*/  EXIT ;  /* 0x000000000000794d */ /* 0x000fea0003800000 */
.L_x_60:
        /* <DEDUP_REMOVED lines=16> */
.L_x_81:


//--------------------- .text._Z14fillArrayFlagsPjS_S_jS_S_ --------------------------
	.section	.text._Z14fillArrayFlagsPjS_S_jS_S_,"ax",@progbits
	.align	128
        .global         _Z14fillArrayFlagsPjS_S_jS_S_
        .type           _Z14fillArrayFlagsPjS_S_jS_S_,@function
        .size           _Z14fillArrayFlagsPjS_S_jS_S_,(.L_x_82 - _Z14fillArrayFlagsPjS_S_jS_S_)
        .other          _Z14fillArrayFlagsPjS_S_jS_S_,@"STO_CUDA_ENTRY STV_DEFAULT"
_Z14fillArrayFlagsPjS_S_jS_S_:
.text._Z14fillArrayFlagsPjS_S_jS_S_:
        /* <DEDUP_REMOVED lines=8> */
[----:B-1----:R-:W-:Y:S01]  /*0080*/  IMAD R11, R0, UR4, R11 ;  /* 0x00000004000b7c24 */ /* 0x002fe2000f8e020b */
[----:B------:R-:W0:Y:S04]  /*0090*/  LDCU.64 UR4, c[0x0][0x358] ;  /* 0x00006b00ff0477ac */ /* 0x000e280008000a00 */
[----:B------:R-:W-:-:S04]  /*00a0*/  ISETP.NE.AND P0, PT, R11, RZ, PT ;  /* 0x000000ff0b00720c */ /* 0x000fc80003f05270 */
[----:B--2---:R-:W-:-:S13]  /*00b0*/  ISETP.GE.U32.OR P0, PT, R11, UR6, !P0 ;  /* 0x000000060b007c0c */ /* 0x004fda000c706470 */
[----:B0-----:R-:W-:Y:S05]  /*00c0*/  @P0 BRA `(.L_x_61) ;  /* 0x0000000000740947 */ /* 0x001fea0003800000 */
[----:B------:R-:W0:Y:S08]  /*00d0*/  LDC.64 R6, c[0x0][0x380] ;  /* 0x0000e000ff067b82 */ /* 0x000e300000000a00 */
[----:B------:R-:W1:Y:S01]  /*00e0*/  LDC.64 R2, c[0x0][0x388] ;  /* 0x0000e200ff027b82 */ /* 0x000e620000000a00 */
[----:B0-----:R-:W-:-:S05]  /*00f0*/  IMAD.WIDE.U32 R4, R11, 0x4, R6 ;  /* 0x000000040b047825 */ /* 0x001fca00078e0006 */
[----:B------:R-:W2:Y:S01]  /*0100*/  LDG.E R0, desc[UR4][R4.64] ;  /* 0x0000000404007981 */ /* 0x000ea2000c1e1900 */
[----:B-1----:R-:W-:Y:S01]  /*0110*/  IMAD.WIDE.U32 R2, R11, 0x4, R2 ;  /* 0x000000040b027825 */ /* 0x002fe200078e0002 */
[----:B--2---:R-:W-:-:S04]  /*0120*/  LOP3.LUT R8, R0, 0x1, RZ, 0xc0, !PT ;  /* 0x0000000100087812 */ /* 0x004fc800078ec0ff */
[----:B------:R-:W-:-:S13]  /*0130*/  ISETP.NE.U32.AND P0, PT, R8, 0x1, PT ;  /* 0x000000010800780c */ /* 0x000fda0003f05070 */
[----:B------:R-:W2:Y:S01]  /*0140*/  @P0 LDG.E R13, desc[UR4][R2.64] ;  /* 0x00000004020d0981 */ /* 0x000ea2000c1e1900 */
[----:B------:R-:W2:Y:S01]  /*0150*/  @P0 LDC.64 R8, c[0x0][0x3a0] ;  /* 0x0000e800ff080b82 */ /* 0x000ea20000000a00 */
[----:B------:R-:W-:Y:S02]  /*0160*/  VIADD R11, R11, 0xffffffff ;  /* 0xffffffff0b0b7836 */ /* 0x000fe40000000000 */
[----:B------:R-:W-:Y:S02]  /*0170*/  IMAD.MOV.U32 R15, RZ, RZ, 0x1 ;  /* 0x00000001ff0f7424 */ /* 0x000fe400078e00ff */
[----:B------:R-:W-:-:S03]  /*0180*/  IMAD.WIDE.U32 R6, R11, 0x4, R6 ;  /* 0x000000040b067825 */ /* 0x000fc600078e0006 */
[----:B------:R-:W0:Y:S03]  /*0190*/  @!P0 LDC.64 R4, c[0x0][0x3a8] ;  /* 0x0000ea00ff048b82 */ /* 0x000e260000000a00 */
[----:B------:R-:W3:Y:S01]  /*01a0*/  LDG.E R6, desc[UR4][R6.64] ;  /* 0x0000000406067981 */ /* 0x000ee2000c1e1900 */
[----:B--2---:R-:W-:-:S05]  /*01b0*/  @P0 IMAD.WIDE.U32 R8, R13, 0x4, R8 ;  /* 0x000000040d080825 */ /* 0x004fca00078e0008 */
[----:B------:R1:W-:Y:S04]  /*01c0*/  @P0 STG.E desc[UR4][R8.64], R15 ;  /* 0x0000000f08000986 */ /* 0x0003e8000c101904 */
[----:B------:R-:W0:Y:S01]  /*01d0*/  @!P0 LDG.E R11, desc[UR4][R2.64] ;  /* 0x00000004020b8981 */ /* 0x000e22000c1e1900 */
[----:B------:R-:W-:Y:S01]  /*01e0*/  SHF.R.U32.HI R0, RZ, 0x1, R0 ;  /* 0x00000001ff007819 */ /* 0x000fe20000011600 */
[----:B0-----:R-:W-:Y:S01]  /*01f0*/  @!P0 IMAD.WIDE.U32 R4, R11, 0x4, R4 ;  /* 0x000000040b048825 */ /* 0x001fe200078e0004 */
[----:B---3--:R-:W-:-:S04]  /*0200*/  SHF.R.U32.HI R11, RZ, 0x1, R6 ;  /* 0x00000001ff0b7819 */ /* 0x008fc80000011606 */
[----:B------:R1:W-:Y:S01]  /*0210*/  @!P0 STG.E desc[UR4][R4.64], R15 ;  /* 0x0000000f04008986 */ /* 0x0003e2000c101904 */
[----:B------:R-:W-:-:S13]  /*0220*/  ISETP.NE.AND P0, PT, R0, R11, PT ;  /* 0x0000000b0000720c */ /* 0x000fda0003f05270 */
[----:B-1----:R-:W-:Y:S05]  /*0230*/  @!P0 EXIT ;  /* 0x000000000000894d */ /* 0x002fea0003800000 */
[----:B------:R-:W2:Y:S01]  /*0240*/  LDG.E R3, desc[UR4][R2.64] ;  /* 0x0000000402037981 */ /* 0x000ea2000c1e1900 */
[----:B------:R-:W2:Y:S01]  /*0250*/  LDC.64 R4, c[0x0][0x390] ;  /* 0x0000e400ff047b82 */ /* 0x000ea20000000a00 */
[----:B------:R-:W-:Y:S01]  /*0260*/  IADD3 R11, PT, PT, R0, -R11, RZ ;  /* 0x8000000b000b7210 */ /* 0x000fe20007ffe0ff */
[----:B--2---:R-:W-:-:S05]  /*0270*/  IMAD.WIDE.U32 R4, R3, 0x4, R4 ;  /* 0x0000000403047825 */ /* 0x004fca00078e0004 */
[----:B------:R-:W-:Y:S01]  /*0280*/  STG.E desc[UR4][R4.64], R11 ;  /* 0x0000000b04007986 */ /* 0x000fe2000c101904 */
[----:B------:R-:W-:Y:S05]  /*0290*/  EXIT ;  /* 0x000000000000794d */ /* 0x000fea0003800000 */
.L_x_61:
[----:B------:R-:W-:-:S13]  /*02a0*/  ISETP.NE.AND P0, PT, R11, RZ, PT ;  /* 0x000000ff0b00720c */ /* 0x000fda0003f05270 */
[----:B------:R-:W-:Y:S05]  /*02b0*/  @P0 EXIT ;  /* 0x000000000000094d */ /* 0x000fea0003800000 */
[----:B------:R-:W0:Y:S02]  /*02c0*/  LDC.64 R2, c[0x0][0x380] ;  /* 0x0000e000ff027b82 */ /* 0x000e240000000a00 */
[----:B0-----:R-:W2:Y:S06]  /*02d0*/  LDG.E R2, desc[UR4][R2.64] ;  /* 0x0000000402027981 */ /* 0x001eac000c1e1900 */
[----:B------:R-:W0:Y:S01]  /*02e0*/  LDC.64 R8, c[0x0][0x390] ;  /* 0x0000e400ff087b82 */ /* 0x000e220000000a00 */
[----:B------:R-:W-:Y:S01]  /*02f0*/  IMAD.MOV.U32 R13, RZ, RZ, 0x1 ;  /* 0x00000001ff0d7424 */ /* 0x000fe200078e00ff */
[----:B--2---:R-:W-:-:S02]  /*0300*/  LOP3.LUT R0, R2, 0x1, RZ, 0xc0, !PT ;  /* 0x0000000102007812 */ /* 0x004fc400078ec0ff */
[----:B------:R-:W-:Y:S02]  /*0310*/  SHF.R.U32.HI R11, RZ, 0x1, R2 ;  /* 0x00000001ff0b7819 */ /* 0x000fe40000011602 */
[----:B------:R-:W-:-:S13]  /*0320*/  ISETP.NE.U32.AND P0, PT, R0, 0x1, PT ;  /* 0x000000010000780c */ /* 0x000fda0003f05070 */
[----:B------:R-:W1:Y:S08]  /*0330*/  @P0 LDC.64 R4, c[0x0][0x3a0] ;  /* 0x0000e800ff040b82 */ /* 0x000e700000000a00 */
[----:B------:R-:W2:Y:S01]  /*0340*/  @!P0 LDC.64 R6, c[0x0][0x3a8] ;  /* 0x0000ea00ff068b82 */ /* 0x000ea20000000a00 */
[----:B-1----:R-:W-:Y:S04]  /*0350*/  @P0 STG.E desc[UR4][R4.64], R13 ;  /* 0x0000000d04000986 */ /* 0x002fe8000c101904 */
[----:B--2---:R-:W-:Y:S04]  /*0360*/  @!P0 STG.E desc[UR4][R6.64], R13 ;  /* 0x0000000d06008986 */ /* 0x004fe8000c101904 */
[----:B0-----:R-:W-:Y:S01]  /*0370*/  STG.E desc[UR4][R8.64], R11 ;  /* 0x0000000b08007986 */ /* 0x001fe2000c101904 */
[----:B------:R-:W-:Y:S05]  /*0380*/  EXIT ;  /* 0x000000000000794d */ /* 0x000fea0003800000 */
.L_x_62:
        /* <DEDUP_REMOVED lines=15> */
.L_x_82:


//--------------------- .text._Z11commonStopsPjS_j --------------------------
	.section	.text._Z11commonStopsPjS_j,"ax",@progbits
	.align	128
        .global         _Z11commonStopsPjS_j
        .type           _Z11commonStopsPjS_j,@function
        .size           _Z11commonStopsPjS_j,(.L_x_83 - _Z11commonStopsPjS_j)
        .other          _Z11commonStopsPjS_j,@"STO_CUDA_ENTRY STV_DEFAULT"
_Z11commonStopsPjS_j:
.text._Z11commonStopsPjS_j:
[----:B------:R-:W-:Y:S01]  /*0000*/  LDC R1, c[0x0][0x37c] ;  /* 0x0000df00ff017b82 */ /* 0x000fe20000000800 */
[----:B------:R-:W0:Y:S01]  /*0010*/  S2R R3, SR_CTAID.Y ;  /* 0x0000000000037919 */ /* 0x000e220000002600 */
[----:B------:R-:W1:Y:S06]  /*0020*/  LDCU UR4, c[0x0][0x360] ;  /* 0x00006c00ff0477ac */ /* 0x000e6c0008000800 */
[----:B------:R-:W0:Y:S01]  /*0030*/  S2UR UR5, SR_CTAID.X ;  /* 0x00000000000579c3 */ /* 0x000e220000002500 */
[----:B------:R-:W-:Y:S01]  /*0040*/  BSSY.RECONVERGENT B0, `(.L_x_63) ;  /* 0x0000012000007945 */ /* 0x000fe20003800200 */
[----:B------:R-:W1:Y:S01]  /*0050*/  S2R R7, SR_TID.X ;  /* 0x0000000000077919 */ /* 0x000e620000002100 */
[----:B------:R-:W2:Y:S01]  /*0060*/  LDCU UR8, c[0x0][0x390] ;  /* 0x00007200ff0877ac */ /* 0x000ea20008000800 */
[----:B------:R-:W3:Y:S04]  /*0070*/  LDCU.64 UR6, c[0x0][0x358] ;  /* 0x00006b00ff0677ac */ /* 0x000ee80008000a00 */
[----:B------:R-:W0:Y:S02]  /*0080*/  LDC R0, c[0x0][0x370] ;  /* 0x0000dc00ff007b82 */ /* 0x000e240000000800 */
[----:B0-----:R-:W-:-:S04]  /*0090*/  IMAD R0, R0, R3, UR5 ;  /* 0x0000000500007e24 */ /* 0x001fc8000f8e0203 */
[----:B-1----:R-:W-:-:S05]  /*00a0*/  IMAD R7, R0, UR4, R7 ;  /* 0x0000000400077c24 */ /* 0x002fca000f8e0207 */
[----:B--2---:R-:W-:-:S13]  /*00b0*/  ISETP.GE.U32.AND P0, PT, R7, UR8, PT ;  /* 0x0000000807007c0c */ /* 0x004fda000bf06070 */
[----:B---3--:R-:W-:Y:S05]  /*00c0*/  @P0 BRA `(.L_x_64) ;  /* 0x0000000000240947 */ /* 0x008fea0003800000 */
[----:B------:R-:W0:Y:S08]  /*00d0*/  LDC.64 R2, c[0x0][0x380] ;  /* 0x0000e000ff027b82 */ /* 0x000e300000000a00 */
[----:B------:R-:W1:Y:S01]  /*00e0*/  LDC.64 R4, c[0x0][0x388] ;  /* 0x0000e200ff047b82 */ /* 0x000e620000000a00 */
[----:B0-----:R-:W-:-:S05]  /*00f0*/  IMAD.WIDE.U32 R2, R7, 0x4, R2 ;  /* 0x0000000407027825 */ /* 0x001fca00078e0002 */
[----:B------:R-:W2:Y:S04]  /*0100*/  LDG.E R0, desc[UR6][R2.64+0x4] ;  /* 0x0000040602007981 */ /* 0x000ea8000c1e1900 */
[----:B------:R-:W2:Y:S01]  /*0110*/  LDG.E R9, desc[UR6][R2.64] ;  /* 0x0000000602097981 */ /* 0x000ea2000c1e1900 */
[----:B-1----:R-:W-:Y:S01]  /*0120*/  IMAD.WIDE.U32 R4, R7, 0x4, R4 ;  /* 0x0000000407047825 */ /* 0x002fe200078e0004 */
[----:B--2---:R-:W-:-:S04]  /*0130*/  LOP3.LUT P0, RZ, R9, 0xfffffffe, R0, 0x48, !PT ;  /* 0xfffffffe09ff7812 */ /* 0x004fc80007804800 */
[----:B------:R-:W-:-:S05]  /*0140*/  SEL R9, RZ, 0x1, !P0 ;  /* 0x00000001ff097807 */ /* 0x000fca0004000000 */
[----:B------:R0:W-:Y:S04]  /*0150*/  STG.E desc[UR6][R4.64], R9 ;  /* 0x0000000904007986 */ /* 0x0001e8000c101906 */
.L_x_64:
[----:B------:R-:W-:Y:S05]  /*0160*/  BSYNC.RECONVERGENT B0 ;  /* 0x0000000000007941 */ /* 0x000fea0003800200 */
.L_x_63:
[----:B------:R-:W-:-:S06]  /*0170*/  UIADD3 UR4, UPT, UPT, UR8, -0x1, URZ ;  /* 0xffffffff08047890 */ /* 0x000fcc000fffe0ff */
[----:B------:R-:W-:-:S13]  /*0180*/  ISETP.NE.AND P0, PT, R7, UR4, PT ;  /* 0x0000000407007c0c */ /* 0x000fda000bf05270 */
[----:B------:R-:W-:Y:S05]  /*0190*/  @P0 EXIT ;  /* 0x000000000000094d */ /* 0x000fea0003800000 */
[----:B------:R-:W1:Y:S01]  /*01a0*/  LDC.64 R2, c[0x0][0x388] ;  /* 0x0000e200ff027b82 */ /* 0x000e620000000a00 */
[----:B0-----:R-:W-:Y:S02]  /*01b0*/  HFMA2 R5, -RZ, RZ, 0, 5.9604644775390625e-08 ;  /* 0x00000001ff057431 */ /* 0x001fe400000001ff */
[----:B-1----:R-:W-:-:S05]  /*01c0*/  IMAD.WIDE.U32 R2, R7, 0x4, R2 ;  /* 0x0000000407027825 */ /* 0x002fca00078e0002 */
[----:B------:R-:W-:Y:S01]  /*01d0*/  STG.E desc[UR6][R2.64], R5 ;  /* 0x0000000502007986 */ /* 0x000fe2000c101906 */
[----:B------:R-:W-:Y:S05]  /*01e0*/  EXIT ;  /* 0x000000000000794d */ /* 0x000fea0003800000 */
.L_x_65:
        /* <DEDUP_REMOVED lines=9> */
.L_x_83:


//--------------------- .text._Z7markBitPjjj      --------------------------
	.section	.text._Z7markBitPjjj,"ax",@progbits
	.align	128
        .global         _Z7markBitPjjj
        .type           _Z7markBitPjjj,@function
        .size           _Z7markBitPjjj,(.L_x_84 - _Z7markBitPjjj)
        .other          _Z7markBitPjjj,@"STO_CUDA_ENTRY STV_DEFAULT"
_Z7markBitPjjj:
.text._Z7markBitPjjj:
        /* <DEDUP_REMOVED lines=13> */
[----:B------:R-:W2:Y:S01]  /*00d0*/  LDCU UR6, c[0x0][0x38c] ;  /* 0x00007180ff0677ac */ /* 0x000ea20008000800 */
[----:B0-----:R-:W-:-:S05]  /*00e0*/  IMAD.WIDE.U32 R2, R5, 0x4, R2 ;  /* 0x0000000405027825 */ /* 0x001fca00078e0002 */
[----:B-1----:R-:W2:Y:S02]  /*00f0*/  LDG.E R0, desc[UR4][R2.64] ;  /* 0x0000000402007981 */ /* 0x002ea4000c1e1900 */
[----:B--2---:R-:W-:-:S05]  /*0100*/  LEA R5, R0, UR6, 0x1 ;  /* 0x0000000600057c11 */ /* 0x004fca000f8e08ff */
[----:B------:R-:W-:Y:S01]  /*0110*/  STG.E desc[UR4][R2.64], R5 ;  /* 0x0000000502007986 */ /* 0x000fe2000c101904 */
[----:B------:R-:W-:Y:S05]  /*0120*/  EXIT ;  /* 0x000000000000794d */ /* 0x000fea0003800000 */
.L_x_66:
        /* <DEDUP_REMOVED lines=13> */
.L_x_84:


//--------------------- .text._Z14extractLengthsPjS_j --------------------------
	.section	.text._Z14extractLengthsPjS_j,"ax",@progbits
	.align	128
        .global         _Z14extractLengthsPjS_j
        .type           _Z14extractLengthsPjS_j,@function
        .size           _Z14extractLengthsPjS_j,(.L_x_85 - _Z14extractLengthsPjS_j)
        .other          _Z14extractLengthsPjS_j,@"STO_CUDA_ENTRY STV_DEFAULT"
_Z14extractLengthsPjS_j:
.text._Z14extractLengthsPjS_j:
        /* <DEDUP_REMOVED lines=16> */
[----:B--2---:R-:W-:Y:S01]  /*0100*/  IMAD.WIDE.U32 R4, R7, 0x4, R4 ;  /* 0x0000000407047825 */ /* 0x004fe200078e0004 */
[----:B---3--:R-:W-:-:S04]  /*0110*/  LOP3.LUT R0, R2, 0x1, RZ, 0xc0, !PT ;  /* 0x0000000102007812 */ /* 0x008fc800078ec0ff */
[----:B------:R-:W-:-:S04]  /*0120*/  IADD3 R9, PT, PT, -R0, RZ, RZ ;  /* 0x000000ff00097210 */ /* 0x000fc80007ffe1ff */
[----:B------:R-:W-:-:S04]  /*0130*/  LOP3.LUT R9, R2, 0xfffffffc, R9, 0x80, !PT ;  /* 0xfffffffc02097812 */ /* 0x000fc800078e8009 */
[----:B------:R-:W-:-:S05]  /*0140*/  LOP3.LUT R9, R9, 0x1, R2, 0x34, !PT ;  /* 0x0000000109097812 */ /* 0x000fca00078e3402 */
[----:B------:R-:W-:Y:S01]  /*0150*/  STG.E desc[UR4][R4.64], R9 ;  /* 0x0000000904007986 */ /* 0x000fe2000c101904 */
[----:B------:R-:W-:Y:S05]  /*0160*/  EXIT ;  /* 0x000000000000794d */ /* 0x000fea0003800000 */
.L_x_67:
        /* <DEDUP_REMOVED lines=9> */
.L_x_85:


//--------------------- .nv.global.init           --------------------------
	.section	.nv.global.init,"aw",@progbits
.nv.global.init:
	.type		$str,@object
	.size		$str,(.L_0 - $str)
$str:
        /*0000*/ 	.byte	0x45, 0x72, 0x72, 0x6f, 0x72, 0x3a, 0x20, 0x62, 0x6c, 0x6f, 0x63, 0x6b, 0x49, 0x64, 0x78, 0x2e
        /*0010*/ 	.byte	0x78, 0x3d, 0x25, 0x64, 0x2c, 0x20, 0x74, 0x68, 0x72, 0x65, 0x61, 0x64, 0x49, 0x64, 0x78, 0x2e
        /*0020*/ 	.byte	0x78, 0x3d, 0x25, 0x64, 0x2c, 0x20, 0x65, 0x6e, 0x64, 0x5f, 0x6f, 0x66, 0x66, 0x73, 0x65, 0x74
        /*0030*/ 	.byte	0x3d, 0x25, 0x64, 0x2c, 0x20, 0x62, 0x69, 0x74, 0x5f, 0x63, 0x6f, 0x75, 0x6e, 0x74, 0x3d, 0x25
        /*0040*/ 	.byte	0x64, 0x0a, 0x00
.L_0:


//--------------------- .nv.shared.reserved.0     --------------------------
	.section	.nv.shared.reserved.0,"aw",@nobits
	.weak		__nv_reservedSMEM_offset_0_alias
	.size		__nv_reservedSMEM_offset_0_alias, 0, 64
	.other		__nv_reservedSMEM_offset_0_alias,@"STO_CUDA_RESERVED_SHARED STV_DEFAULT"
__nv_reservedSMEM_offset_0_alias:
	.zero		0
	.zero		64


//--------------------- .nv.constant0._Z9generateEjPjS_S_ --------------------------
	.section	.nv.constant0._Z9generateEjPjS_S_,"a",@progbits
	.sectionflags	@""
	.align	4
.nv.constant0._Z9generateEjPjS_S_:
	.zero		928


//--------------------- .nv.constant0._Z12decomp_initFjPjS_ --------------------------
	.section	.nv.constant0._Z12decomp_initFjPjS_,"a",@progbits
	.sectionflags	@""
	.align	4
.nv.constant0._Z12decomp_initFjPjS_:
	.zero		920


//--------------------- .nv.constant0._Z5initSjPjS_ --------------------------
	.section	.nv.constant0._Z5initSjPjS_,"a",@progbits
	.sectionflags	@""
	.align	4
.nv.constant0._Z5initSjPjS_:
	.zero		920


//--------------------- .nv.constant0._Z9generateCjPjS_S_S_ --------------------------
	.section	.nv.constant0._Z9generateCjPjS_S_S_,"a",@progbits
	.sectionflags	@""
	.align	4
.nv.constant0._Z9generateCjPjS_S_S_:
	.zero		936


//--------------------- .nv.constant0._Z6initT2jPjS_ --------------------------
	.section	.nv.constant0._Z6initT2jPjS_,"a",@progbits
	.sectionflags	@""
	.align	4
.nv.constant0._Z6initT2jPjS_:
	.zero		920


//--------------------- .nv.constant0._Z6initT1jPjS_S_ --------------------------
	.section	.nv.constant0._Z6initT1jPjS_S_,"a",@progbits
	.sectionflags	@""
	.align	4
.nv.constant0._Z6initT1jPjS_S_:
	.zero		928


//--------------------- .nv.constant0._Z5initFjPjS_ --------------------------
	.section	.nv.constant0._Z5initFjPjS_,"a",@progbits
	.sectionflags	@""
	.align	4
.nv.constant0._Z5initFjPjS_:
	.zero		920


//--------------------- .nv.constant0._Z22generateExtendedBitmapjPhPj --------------------------
	.section	.nv.constant0._Z22generateExtendedBitmapjPhPj,"a",@progbits
	.sectionflags	@""
	.align	4
.nv.constant0._Z22generateExtendedBitmapjPhPj:
	.zero		920


//--------------------- .nv.constant0._Z26generateBitmapFromExtendedjPjPh --------------------------
	.section	.nv.constant0._Z26generateBitmapFromExtendedjPjPh,"a",@progbits
	.sectionflags	@""
	.align	4
.nv.constant0._Z26generateBitmapFromExtendedjPjPh:
	.zero		920


//--------------------- .nv.constant0._Z7convertPjS_S_jS_ --------------------------
	.section	.nv.constant0._Z7convertPjS_S_jS_,"a",@progbits
	.sectionflags	@""
	.align	4
.nv.constant0._Z7convertPjS_S_jS_:
	.zero		936


//--------------------- .nv.constant0._Z15calculate_sizesPjjS_ --------------------------
	.section	.nv.constant0._Z15calculate_sizesPjjS_,"a",@progbits
	.sectionflags	@""
	.align	4
.nv.constant0._Z15calculate_sizesPjjS_:
	.zero		920


//--------------------- .nv.constant0._Z18finalComparisonANDPjS_S_S_S_j --------------------------
	.section	.nv.constant0._Z18finalComparisonANDPjS_S_S_S_j,"a",@progbits
	.sectionflags	@""
	.align	4
.nv.constant0._Z18finalComparisonANDPjS_S_S_S_j:
	.zero		940


//--------------------- .nv.constant0._Z12fillWithZeroPjj --------------------------
	.section	.nv.constant0._Z12fillWithZeroPjj,"a",@progbits
	.sectionflags	@""
	.align	4
.nv.constant0._Z12fillWithZeroPjj:
	.zero		908


//--------------------- .nv.constant0._Z14fillArrayFlagsPjS_S_jS_S_ --------------------------
	.section	.nv.constant0._Z14fillArrayFlagsPjS_S_jS_S_,"a",@progbits
	.sectionflags	@""
	.align	4
.nv.constant0._Z14fillArrayFlagsPjS_S_jS_S_:
	.zero		944


//--------------------- .nv.constant0._Z11commonStopsPjS_j --------------------------
	.section	.nv.constant0._Z11commonStopsPjS_j,"a",@progbits
	.sectionflags	@""
	.align	4
.nv.constant0._Z11commonStopsPjS_j:
	.zero		916


//--------------------- .nv.constant0._Z7markBitPjjj --------------------------
	.section	.nv.constant0._Z7markBitPjjj,"a",@progbits
	.sectionflags	@""
	.align	4
.nv.constant0._Z7markBitPjjj:
	.zero		912


//--------------------- .nv.constant0._Z14extractLengthsPjS_j --------------------------
	.section	.nv.constant0._Z14extractLengthsPjS_j,"a",@progbits
	.sectionflags	@""
	.align	4
.nv.constant0._Z14extractLengthsPjS_j:
	.zero		916


//--------------------- SYMBOLS --------------------------

	.type		.nv.reservedSmem.offset0,@object
	.size		.nv.reservedSmem.offset0,0x4
	.type		vprintf,@function
